	.headerflags	@"EF_CUDA_TEXMODE_UNIFIED EF_CUDA_64BIT_ADDRESS EF_CUDA_ACCELERATORS EF_CUDA_SM90 EF_CUDA_VIRTUAL_SM(EF_CUDA_SM90)"
	.elftype	@"ET_EXEC"


//--------------------- .nv.info                  --------------------------
	.section	.nv.info,"",@"SHT_CUDA_INFO"
	.align	4


	//----- nvinfo : EIATTR_REGCOUNT
	.align		4
        /*0000*/ 	.byte	0x04, 0x2f
        /*0002*/ 	.short	(.L_5 - .L_4)
	.align		4
.L_4:
        /*0004*/ 	.word	index@(triton_)
        /*0008*/ 	.word	0x0000002f


	//----- nvinfo : EIATTR_MIN_STACK_SIZE
	.align		4
.L_5:
        /*000c*/ 	.byte	0x04, 0x12
        /*000e*/ 	.short	(.L_7 - .L_6)
	.align		4
.L_6:
        /*0010*/ 	.word	index@($triton_$__internal_trig_reduction_slowpathd)
        /*0014*/ 	.word	0x00000030


	//----- nvinfo : EIATTR_FRAME_SIZE
	.align		4
.L_7:
        /*0018*/ 	.byte	0x04, 0x11
        /*001a*/ 	.short	(.L_9 - .L_8)
	.align		4
.L_8:
        /*001c*/ 	.word	index@($triton_$__internal_trig_reduction_slowpathd)
        /*0020*/ 	.word	0x00000030


	//----- nvinfo : EIATTR_MIN_STACK_SIZE
	.align		4
.L_9:
        /*0024*/ 	.byte	0x04, 0x12
        /*0026*/ 	.short	(.L_11 - .L_10)
	.align		4
.L_10:
        /*0028*/ 	.word	index@($triton_$__internal_accurate_pow)
        /*002c*/ 	.word	0x00000030


	//----- nvinfo : EIATTR_FRAME_SIZE
	.align		4
.L_11:
        /*0030*/ 	.byte	0x04, 0x11
        /*0032*/ 	.short	(.L_13 - .L_12)
	.align		4
.L_12:
        /*0034*/ 	.word	index@($triton_$__internal_accurate_pow)
        /*0038*/ 	.word	0x00000030


	//----- nvinfo : EIATTR_MIN_STACK_SIZE
	.align		4
.L_13:
        /*003c*/ 	.byte	0x04, 0x12
        /*003e*/ 	.short	(.L_15 - .L_14)
	.align		4
.L_14:
        /*0040*/ 	.word	index@($__internal_0_$__cuda_sm20_div_rn_f64_full)
        /*0044*/ 	.word	0x00000030


	//----- nvinfo : EIATTR_FRAME_SIZE
	.align		4
.L_15:
        /*0048*/ 	.byte	0x04, 0x11
        /*004a*/ 	.short	(.L_17 - .L_16)
	.align		4
.L_16:
        /*004c*/ 	.word	index@($__internal_0_$__cuda_sm20_div_rn_f64_full)
        /*0050*/ 	.word	0x00000030


	//----- nvinfo : EIATTR_MIN_STACK_SIZE
	.align		4
.L_17:
        /*0054*/ 	.byte	0x04, 0x12
        /*0056*/ 	.short	(.L_19 - .L_18)
	.align		4
.L_18:
        /*0058*/ 	.word	index@(triton_)
        /*005c*/ 	.word	0x00000030


	//----- nvinfo : EIATTR_FRAME_SIZE
	.align		4
.L_19:
        /*0060*/ 	.byte	0x04, 0x11
        /*0062*/ 	.short	(.L_21 - .L_20)
	.align		4
.L_20:
        /*0064*/ 	.word	index@(triton_)
        /*0068*/ 	.word	0x00000030


	//----- nvinfo : EIATTR_MIN_STACK_SIZE
	.align		4
.L_21:
        /*006c*/ 	.byte	0x04, 0x12
        /*006e*/ 	.short	(.L_23 - .L_22)
	.align		4
.L_22:
        /*0070*/ 	.word	index@(triton_)
        /*0074*/ 	.word	0x00000030
.L_23:


//--------------------- .nv.info.triton_          --------------------------
	.section	.nv.info.triton_,"",@"SHT_CUDA_INFO"
	.sectionflags	@""
	.align	4


	//----- nvinfo : EIATTR_CUDA_API_VERSION
	.align		4
        /*0000*/ 	.byte	0x04, 0x37
        /*0002*/ 	.short	(.L_25 - .L_24)
.L_24:
        /*0004*/ 	.word	0x0000007c


	//----- nvinfo : EIATTR_KPARAM_INFO
	.align		4
.L_25:
        /*0008*/ 	.byte	0x04, 0x17
        /*000a*/ 	.short	(.L_27 - .L_26)
.L_26:
        /*000c*/ 	.word	0x00000000
        /*0010*/ 	.short	0x0007
        /*0012*/ 	.short	0x002c
        /*0014*/ 	.byte	0x00, 0xf0, 0x11, 0x00


	//----- nvinfo : EIATTR_KPARAM_INFO
	.align		4
.L_27:
        /*0018*/ 	.byte	0x04, 0x17
        /*001a*/ 	.short	(.L_29 - .L_28)
.L_28:
        /*001c*/ 	.word	0x00000000
        /*0020*/ 	.short	0x0006
        /*0022*/ 	.short	0x0028
        /*0024*/ 	.byte	0x00, 0xf0, 0x11, 0x00


	//----- nvinfo : EIATTR_KPARAM_INFO
	.align		4
.L_29:
        /*0028*/ 	.byte	0x04, 0x17
        /*002a*/ 	.short	(.L_31 - .L_30)
.L_30:
        /*002c*/ 	.word	0x00000000
        /*0030*/ 	.short	0x0005
        /*0032*/ 	.short	0x0024
        /*0034*/ 	.byte	0x00, 0xf0, 0x11, 0x00


	//----- nvinfo : EIATTR_KPARAM_INFO
	.align		4
.L_31:
        /*0038*/ 	.byte	0x04, 0x17
        /*003a*/ 	.short	(.L_33 - .L_32)
.L_32:
        /*003c*/ 	.word	0x00000000
        /*0040*/ 	.short	0x0004
        /*0042*/ 	.short	0x0020
        /*0044*/ 	.byte	0x00, 0xf0, 0x11, 0x00


	//----- nvinfo : EIATTR_KPARAM_INFO
	.align		4
.L_33:
        /*0048*/ 	.byte	0x04, 0x17
        /*004a*/ 	.short	(.L_35 - .L_34)
.L_34:
        /*004c*/ 	.word	0x00000000
        /*0050*/ 	.short	0x0003
        /*0052*/ 	.short	0x0018
        /*0054*/ 	.byte	0x00, 0xf0, 0x21, 0x00


	//----- nvinfo : EIATTR_KPARAM_INFO
	.align		4
.L_35:
        /*0058*/ 	.byte	0x04, 0x17
        /*005a*/ 	.short	(.L_37 - .L_36)
.L_36:
        /*005c*/ 	.word	0x00000000
        /*0060*/ 	.short	0x0002
        /*0062*/ 	.short	0x0010
        /*0064*/ 	.byte	0x00, 0xf0, 0x21, 0x00


	//----- nvinfo : EIATTR_KPARAM_INFO
	.align		4
.L_37:
        /*0068*/ 	.byte	0x04, 0x17
        /*006a*/ 	.short	(.L_39 - .L_38)
.L_38:
        /*006c*/ 	.word	0x00000000
        /*0070*/ 	.short	0x0001
        /*0072*/ 	.short	0x0008
        /*0074*/ 	.byte	0x00, 0xf0, 0x21, 0x00


	//----- nvinfo : EIATTR_KPARAM_INFO
	.align		4
.L_39:
        /*0078*/ 	.byte	0x04, 0x17
        /*007a*/ 	.short	(.L_41 - .L_40)
.L_40:
        /*007c*/ 	.word	0x00000000
        /*0080*/ 	.short	0x0000
        /*0082*/ 	.short	0x0000
        /*0084*/ 	.byte	0x00, 0xf0, 0x21, 0x00


	//----- nvinfo : EIATTR_SPARSE_MMA_MASK
	.align		4
.L_41:
        /*0088*/ 	.byte	0x03, 0x50
        /*008a*/ 	.short	0x8000


	//----- nvinfo : EIATTR_MAXREG_COUNT
	.align		4
        /*008c*/ 	.byte	0x03, 0x1b
        /*008e*/ 	.short	0x00ff


	//----- nvinfo : EIATTR_EXIT_INSTR_OFFSETS
	.align		4
        /*0090*/ 	.byte	0x04, 0x1c
        /*0092*/ 	.short	(.L_43 - .L_42)


	//   ....[0]....
.L_42:
        /*0094*/ 	.word	0x00002290


	//   ....[1]....
        /*0098*/ 	.word	0x000022d0


	//----- nvinfo : EIATTR_MAX_THREADS
	.align		4
.L_43:
        /*009c*/ 	.byte	0x04, 0x05
        /*009e*/ 	.short	(.L_45 - .L_44)
.L_44:
        /*00a0*/ 	.word	0x00000100
        /*00a4*/ 	.word	0x00000001
        /*00a8*/ 	.word	0x00000001


	//----- nvinfo : EIATTR_CRS_STACK_SIZE
	.align		4
.L_45:
        /*00ac*/ 	.byte	0x04, 0x1e
        /*00ae*/ 	.short	(.L_47 - .L_46)
.L_46:
        /*00b0*/ 	.word	0x00000000


	//----- nvinfo : EIATTR_CBANK_PARAM_SIZE
	.align		4
.L_47:
        /*00b4*/ 	.byte	0x03, 0x19
        /*00b6*/ 	.short	0x0030


	//----- nvinfo : EIATTR_PARAM_CBANK
	.align		4
        /*00b8*/ 	.byte	0x04, 0x0a
        /*00ba*/ 	.short	(.L_49 - .L_48)
	.align		4
.L_48:
        /*00bc*/ 	.word	index@(.nv.constant0.triton_)
        /*00c0*/ 	.short	0x0210
        /*00c2*/ 	.short	0x0030


	//----- nvinfo : EIATTR_SW_WAR
	.align		4
.L_49:
        /*00c4*/ 	.byte	0x04, 0x36
        /*00c6*/ 	.short	(.L_51 - .L_50)
.L_50:
        /*00c8*/ 	.word	0x00000008
.L_51:


//--------------------- .nv.callgraph             --------------------------
	.section	.nv.callgraph,"",@"SHT_CUDA_CALLGRAPH"
	.align	4
	.sectionentsize	8
	.align		4
        /*0000*/ 	.word	0x00000000
	.align		4
        /*0004*/ 	.word	0xffffffff
	.align		4
        /*0008*/ 	.word	0x00000000
	.align		4
        /*000c*/ 	.word	0xfffffffe
	.align		4
        /*0010*/ 	.word	0x00000000
	.align		4
        /*0014*/ 	.word	0xfffffffd
	.align		4
        /*0018*/ 	.word	0x00000000
	.align		4
        /*001c*/ 	.word	0xfffffffc


//--------------------- .nv.constant4             --------------------------
	.section	.nv.constant4,"a",@progbits
	.align	8
	.align		8
.nv.constant4:
        /*0000*/ 	.dword	_$_str
	.align		8
        /*0008*/ 	.dword	_$_str_$_1
	.align		8
        /*0010*/ 	.dword	__cudart_i2opi_d
	.align		8
        /*0018*/ 	.dword	__cudart_sin_cos_coeffs


//--------------------- .text.triton_             --------------------------
	.section	.text.triton_,"ax",@progbits
	.align	128
        .global         triton_
        .type           triton_,@function
        .size           triton_,(.L_x_54 - triton_)
        .other          triton_,@"STO_CUDA_ENTRY STV_DEFAULT"
triton_:
.text.triton_:
[----:B------:R-:W0:Y:S01]  /*0000*/  LDC R1, c[0x0][0x28] ;  /* 0x00000a00ff017b82 */ /* 0x000e220000000800 */
[----:B------:R-:W1:Y:S01]  /*0010*/  S2R R0, SR_TID.X ;  /* 0x0000000000007919 */ /* 0x000e620000002100 */
[----:B------:R-:W-:-:S06]  /*0020*/  IMAD.MOV.U32 R4, RZ, RZ, RZ ;  /* 0x000000ffff047224 */ /* 0x000fcc00078e00ff */
[----:B------:R-:W2:Y:S01]  /*0030*/  LDC.64 R8, c[0x0][0x210] ;  /* 0x00008400ff087b82 */ /* 0x000ea20000000a00 */
[----:B------:R-:W-:Y:S01]  /*0040*/  ULDC UR4, c[0x0][0x230] ;  /* 0x00008c0000047ab9 */ /* 0x000fe20000000800 */
[----:B------:R-:W3:Y:S01]  /*0050*/  S2R R5, SR_CTAID.X ;  /* 0x0000000000057919 */ /* 0x000ee20000002500 */
[----:B------:R-:W-:Y:S01]  /*0060*/  ULDC UR8, c[0x0][0x23c] ;  /* 0x00008f0000087ab9 */ /* 0x000fe20000000800 */
[----:B------:R-:W-:Y:S01]  /*0070*/  PRMT R10, RZ, 0x7610, R10 ;  /* 0x00007610ff0a7816 */ /* 0x000fe2000000000a */
[----:B------:R-:W-:Y:S01]  /*0080*/  ULDC.64 UR6, c[0x0][0x208] ;  /* 0x0000820000067ab9 */ /* 0x000fe20000000a00 */
[----:B0-----:R-:W-:Y:S02]  /*0090*/  VIADD R1, R1, 0xffffffd0 ;  /* 0xffffffd001017836 */ /* 0x001fe40000000000 */
[----:B------:R-:W0:Y:S01]  /*00a0*/  LDC.64 R12, c[0x0][0x218] ;  /* 0x00008600ff0c7b82 */ /* 0x000e220000000a00 */
[----:B-1----:R-:W-:-:S05]  /*00b0*/  IMAD.SHL.U32 R0, R0, 0x2, RZ ;  /* 0x0000000200007824 */ /* 0x002fca00078e00ff */
[----:B------:R-:W-:-:S05]  /*00c0*/  LOP3.LUT R0, R0, 0x1fe, RZ, 0xc0, !PT ;  /* 0x000001fe00007812 */ /* 0x000fca00078ec0ff */
[--C-:B---3--:R-:W-:Y:S01]  /*00d0*/  IMAD R5, R5, 0x200, R0.reuse ;  /* 0x0000020005057824 */ /* 0x108fe200078e0200 */
[----:B------:R-:W-:-:S03]  /*00e0*/  PRMT R0, RZ, 0x7610, R0 ;  /* 0x00007610ff007816 */ /* 0x000fc60000000000 */
[----:B------:R-:W-:-:S05]  /*00f0*/  IMAD.HI R4, R5, -0x6db6db6d, R4 ;  /* 0x9249249305047827 */ /* 0x000fca00078e0204 */
[----:B------:R-:W-:-:S04]  /*0100*/  SHF.R.U32.HI R3, RZ, 0x1f, R4 ;  /* 0x0000001fff037819 */ /* 0x000fc80000011604 */
[----:B------:R-:W-:Y:S01]  /*0110*/  LEA.HI.SX32 R4, R4, R3, 0x1b ;  /* 0x0000000304047211 */ /* 0x000fe200078fdaff */
[----:B------:R-:W-:-:S03]  /*0120*/  VIADD R3, R5, 0x1 ;  /* 0x0000000105037836 */ /* 0x000fc60000000000 */
[C---:B------:R-:W-:Y:S01]  /*0130*/  ISETP.GE.AND P2, PT, R4.reuse, UR4, PT ;  /* 0x0000000404007c0c */ /* 0x040fe2000bf46270 */
[C---:B------:R-:W-:Y:S01]  /*0140*/  IMAD R7, R4.reuse, 0x3, RZ ;  /* 0x0000000304077824 */ /* 0x040fe200078e02ff */
[C---:B------:R-:W-:Y:S01]  /*0150*/  ISETP.GE.AND P1, PT, R4.reuse, UR4, PT ;  /* 0x0000000404007c0c */ /* 0x040fe2000bf26270 */
[C---:B------:R-:W-:Y:S01]  /*0160*/  VIADD R2, R4.reuse, -UR4 ;  /* 0x8000000404027c36 */ /* 0x040fe20008000000 */
[----:B------:R-:W-:Y:S01]  /*0170*/  ISETP.LT.AND P0, PT, R5, UR8, !P2 ;  /* 0x0000000805007c0c */ /* 0x000fe2000d701270 */
[----:B--2---:R-:W-:Y:S01]  /*0180*/  IMAD.WIDE R8, R7, 0x2, R8 ;  /* 0x0000000207087825 */ /* 0x004fe200078e0208 */
[----:B------:R-:W-:Y:S02]  /*0190*/  ISETP.LT.AND P4, PT, R5, UR8, P1 ;  /* 0x0000000805007c0c */ /* 0x000fe40008f81270 */
[----:B------:R-:W-:Y:S01]  /*01a0*/  PRMT R6, RZ, 0x7610, R6 ;  /* 0x00007610ff067816 */ /* 0x000fe20000000006 */
[----:B------:R-:W-:Y:S01]  /*01b0*/  IMAD.MOV.U32 R7, RZ, RZ, 0x3 ;  /* 0x00000003ff077424 */ /* 0x000fe200078e00ff */
[C---:B------:R-:W-:Y:S01]  /*01c0*/  ISETP.LT.AND P3, PT, R3.reuse, UR8, !P2 ;  /* 0x0000000803007c0c */ /* 0x040fe2000d761270 */
[----:B------:R-:W-:Y:S01]  /*01d0*/  IMAD R42, R4, -0x38, R5 ;  /* 0xffffffc8042a7824 */ /* 0x000fe200078e0205 */
[----:B------:R-:W-:Y:S01]  /*01e0*/  ISETP.LT.AND P1, PT, R3, UR8, P1 ;  /* 0x0000000803007c0c */ /* 0x000fe20008f21270 */
[----:B------:R-:W-:Y:S01]  /*01f0*/  IMAD R7, R2, R7, 0x1 ;  /* 0x0000000102077424 */ /* 0x000fe200078e0207 */
[----:B------:R-:W-:Y:S01]  /*0200*/  ISETP.GE.AND P5, PT, R5, UR8, PT ;  /* 0x0000000805007c0c */ /* 0x000fe2000bfa6270 */
[----:B------:R-:W-:Y:S01]  /*0210*/  UMOV UR10, 0x92492492 ;  /* 0x92492492000a7882 */ /* 0x000fe20000000000 */
[----:B------:R-:W-:Y:S01]  /*0220*/  UMOV UR11, 0x3f924924 ;  /* 0x3f924924000b7882 */ /* 0x000fe20000000000 */
[----:B------:R-:W2:Y:S01]  /*0230*/  @P0 LDG.E.EL.U16 R10, desc[UR6][R8.64+0x2] ;  /* 0x00000206080a0981 */ /* 0x000ea2000c2e1500 */
[----:B0-----:R-:W-:Y:S01]  /*0240*/  IMAD.WIDE R12, R7, 0x2, R12 ;  /* 0x00000002070c7825 */ /* 0x001fe200078e020c */
[----:B------:R-:W-:Y:S01]  /*0250*/  PRMT R7, RZ, 0x7610, R7 ;  /* 0x00007610ff077816 */ /* 0x000fe20000000007 */
[----:B------:R-:W-:-:S03]  /*0260*/  ULDC UR4, c[0x0][0x238] ;  /* 0x00008e0000047ab9 */ /* 0x000fc60000000800 */
[----:B------:R0:W3:Y:S04]  /*0270*/  @P3 LDG.E.EL.U16 R0, desc[UR6][R8.64+0x2] ;  /* 0x0000020608003981 */ /* 0x0000e8000c2e1500 */
[----:B------:R-:W4:Y:S04]  /*0280*/  @P4 LDG.E.EL.U16 R7, desc[UR6][R12.64] ;  /* 0x000000060c074981 */ /* 0x000f28000c2e1500 */
[----:B------:R1:W5:Y:S01]  /*0290*/  @P1 LDG.E.EL.U16 R6, desc[UR6][R12.64] ;  /* 0x000000060c061981 */ /* 0x000362000c2e1500 */
[----:B------:R-:W-:Y:S01]  /*02a0*/  IMAD.MOV.U32 R2, RZ, RZ, RZ ;  /* 0x000000ffff027224 */ /* 0x000fe200078e00ff */
[----:B------:R-:W-:Y:S01]  /*02b0*/  PRMT R14, R42, 0x8880, RZ ;  /* 0x000088802a0e7816 */ /* 0x000fe200000000ff */
[----:B0-----:R-:W1:Y:S01]  /*02c0*/  I2F.F64 R8, UR4 ;  /* 0x0000000400087d12 */ /* 0x001e620008201c00 */
[----:B------:R-:W-:Y:S01]  /*02d0*/  ULDC UR4, c[0x0][0x20] ;  /* 0x0000080000047ab9 */ /* 0x000fe20000000800 */
[----:B------:R-:W-:Y:S01]  /*02e0*/  IMAD.HI R2, R3, -0x6db6db6d, R2 ;  /* 0x9249249303027827 */ /* 0x000fe200078e0202 */
[----:B------:R-:W-:Y:S01]  /*02f0*/  SHF.R.S32.HI R14, RZ, 0x1, R14 ;  /* 0x00000001ff0e7819 */ /* 0x000fe2000001140e */
[----:B------:R-:W-:Y:S01]  /*0300*/  ULDC UR5, c[0x0][0x24] ;  /* 0x0000090000057ab9 */ /* 0x000fe20000000800 */
[----:B------:R-:W-:Y:S01]  /*0310*/  P2R R44, PR, RZ, 0x20 ;  /* 0x00000020ff2c7803 */ /* 0x000fe20000000000 */
[----:B------:R-:W-:Y:S01]  /*0320*/  BSSY B0, `(.L_x_0) ;  /* 0x0000024000007945 */ /* 0x000fe20003800000 */
[----:B------:R-:W-:-:S04]  /*0330*/  SHF.R.U32.HI R11, RZ, 0x1f, R2 ;  /* 0x0000001fff0b7819 */ /* 0x000fc80000011602 */
[----:B------:R-:W-:Y:S02]  /*0340*/  LEA.HI.SX32 R11, R2, R11, 0x1b ;  /* 0x0000000b020b7211 */ /* 0x000fe400078fdaff */
[----:B------:R-:W-:Y:S01]  /*0350*/  PRMT R2, R14, 0x9910, RZ ;  /* 0x000099100e027816 */ /* 0x000fe200000000ff */
[----:B-1----:R-:W-:Y:S02]  /*0360*/  DADD R12, -RZ, |R8| ;  /* 0x00000000ff0c7229 */ /* 0x002fe40000000508 */
[----:B------:R-:W-:Y:S02]  /*0370*/  IMAD R41, R11, -0x38, R3 ;  /* 0xffffffc80b297824 */ /* 0x000fe400078e0203 */
[----:B------:R-:W-:-:S03]  /*0380*/  IMAD.SHL.U32 R11, R2, 0x2, RZ ;  /* 0x00000002020b7824 */ /* 0x000fc600078e00ff */
[----:B------:R-:W-:Y:S01]  /*0390*/  LOP3.LUT R2, R41, 0x80, RZ, 0xc0, !PT ;  /* 0x0000008029027812 */ /* 0x000fe200078ec0ff */
[----:B------:R-:W0:Y:S03]  /*03a0*/  I2F.F64 R32, R11 ;  /* 0x0000000b00207312 */ /* 0x000e260000201c00 */
[----:B------:R-:W-:-:S04]  /*03b0*/  LEA.HI R2, R2, R41, RZ, 0x19 ;  /* 0x0000002902027211 */ /* 0x000fc800078fc8ff */
[----:B------:R-:W-:-:S04]  /*03c0*/  PRMT R2, R2, 0x8880, RZ ;  /* 0x0000888002027816 */ /* 0x000fc800000000ff */
[----:B------:R-:W-:Y:S02]  /*03d0*/  SHF.R.S32.HI R5, RZ, 0x1, R2 ;  /* 0x00000001ff057819 */ /* 0x000fe40000011402 */
[----:B------:R-:W-:Y:S01]  /*03e0*/  IADD3 R2, P5, R1, UR4, RZ ;  /* 0x0000000401027c10 */ /* 0x000fe2000ffbe0ff */
[----:B0-----:R-:W-:Y:S01]  /*03f0*/  DMUL R32, R32, UR10 ;  /* 0x0000000a20207c28 */ /* 0x001fe20008000000 */
[----:B------:R-:W-:-:S03]  /*0400*/  PRMT R34, R5, 0x9910, RZ ;  /* 0x0000991005227816 */ /* 0x000fc600000000ff */
[----:B------:R-:W-:Y:S02]  /*0410*/  IMAD.X R38, RZ, RZ, UR5, P5 ;  /* 0x00000005ff267e24 */ /* 0x000fe4000a8e06ff */
[----:B------:R-:W-:-:S04]  /*0420*/  IMAD.SHL.U32 R34, R34, 0x2, RZ ;  /* 0x0000000222227824 */ /* 0x000fc800078e00ff */
[----:B------:R-:W-:Y:S02]  /*0430*/  IMAD.MOV.U32 R36, RZ, RZ, R32 ;  /* 0x000000ffff247224 */ /* 0x000fe400078e0020 */
[----:B------:R-:W0:Y:S01]  /*0440*/  I2F.F64 R34, R34 ;  /* 0x0000002200227312 */ /* 0x000e220000201c00 */
[----:B--2---:R-:W-:Y:S02]  /*0450*/  SEL R10, R10, RZ, P0 ;  /* 0x000000ff0a0a7207 */ /* 0x004fe40000000000 */
[----:B------:R-:W-:Y:S02]  /*0460*/  ISETP.GE.AND P0, PT, R3, UR8, PT ;  /* 0x0000000803007c0c */ /* 0x000fe4000bf06270 */
[----:B------:R-:W-:Y:S01]  /*0470*/  SHF.R.U32.HI R3, RZ, 0x14, R33 ;  /* 0x00000014ff037819 */ /* 0x000fe20000011621 */
[----:B------:R-:W-:Y:S01]  /*0480*/  IMAD.U32 R37, R10, 0x10000, RZ ;  /* 0x000100000a257824 */ /* 0x000fe200078e00ff */
[----:B---3--:R-:W-:Y:S02]  /*0490*/  SEL R0, R0, RZ, P3 ;  /* 0x000000ff00007207 */ /* 0x008fe40001800000 */
[----:B------:R-:W-:-:S02]  /*04a0*/  SGXT.U32 R3, R3, 0xb ;  /* 0x0000000b0303781a */ /* 0x000fc40000000000 */
[----:B----4-:R-:W-:Y:S01]  /*04b0*/  SEL R7, R7, RZ, P4 ;  /* 0x000000ff07077207 */ /* 0x010fe20002000000 */
[----:B------:R-:W-:Y:S01]  /*04c0*/  IMAD.U32 R43, R0, 0x10000, RZ ;  /* 0x00010000002b7824 */ /* 0x000fe200078e00ff */
[----:B------:R-:W-:Y:S01]  /*04d0*/  MOV R0, 0x560 ;  /* 0x0000056000007802 */ /* 0x000fe20000000f00 */
[----:B------:R-:W-:Y:S01]  /*04e0*/  VIADD R3, R3, 0xfffffc0c ;  /* 0xfffffc0c03037836 */ /* 0x000fe20000000000 */
[----:B-----5:R-:W-:Y:S01]  /*04f0*/  SEL R6, R6, RZ, P1 ;  /* 0x000000ff06067207 */ /* 0x020fe20000800000 */
[----:B------:R-:W-:Y:S02]  /*0500*/  IMAD.U32 R39, R7, 0x10000, RZ ;  /* 0x0001000007277824 */ /* 0x000fe400078e00ff */
[--C-:B------:R-:W-:Y:S01]  /*0510*/  IMAD.MOV.U32 R7, RZ, RZ, R33.reuse ;  /* 0x000000ffff077224 */ /* 0x100fe200078e0021 */
[-C--:B------:R-:W-:Y:S01]  /*0520*/  SHF.L.U64.HI R5, R32, R3.reuse, R33 ;  /* 0x0000000320057219 */ /* 0x080fe20000010221 */
[----:B------:R-:W-:Y:S01]  /*0530*/  IMAD.U32 R40, R6, 0x10000, RZ ;  /* 0x0001000006287824 */ /* 0x000fe200078e00ff */
[----:B0-----:R-:W-:-:S07]  /*0540*/  SHF.L.U32 R6, R32, R3, RZ ;  /* 0x0000000320067219 */ /* 0x001fce00000006ff */
[----:B------:R-:W-:Y:S05]  /*0550*/  CALL.REL.NOINC `($triton_$__internal_accurate_pow) ;  /* 0x0000002000ec7944 */ /* 0x000fea0003c00000 */
[----:B------:R-:W-:Y:S05]  /*0560*/  BSYNC B0 ;  /* 0x0000000000007941 */ /* 0x000fea0003800000 */
.L_x_0:
[----:B------:R-:W0:Y:S01]  /*0570*/  LDC R14, c[0x0][0x238] ;  /* 0x00008e00ff0e7b82 */ /* 0x000e220000000800 */
[----:B------:R-:W-:Y:S02]  /*0580*/  ISETP.GE.AND P3, PT, R9, RZ, PT ;  /* 0x000000ff0900720c */ /* 0x000fe40003f66270 */
[----:B0-----:R-:W-:-:S13]  /*0590*/  ISETP.NE.AND P4, PT, R14, RZ, PT ;  /* 0x000000ff0e00720c */ /* 0x001fda0003f85270 */
[----:B------:R-:W-:Y:S05]  /*05a0*/  @P4 BRA `(.L_x_1) ;  /* 0x0000000000204947 */ /* 0x000fea0003800000 */
[----:B------:R-:W-:Y:S01]  /*05b0*/  ISETP.NE.U32.AND P5, PT, R6, RZ, PT ;  /* 0x000000ff0600720c */ /* 0x000fe20003fa5070 */
[----:B------:R-:W-:Y:S01]  /*05c0*/  IMAD.MOV.U32 R10, RZ, RZ, RZ ;  /* 0x000000ffff0a7224 */ /* 0x000fe200078e00ff */
[----:B------:R-:W-:Y:S02]  /*05d0*/  ISETP.GE.AND P1, PT, R33, RZ, PT ;  /* 0x000000ff2100720c */ /* 0x000fe40003f26270 */
[----:B------:R-:W-:-:S13]  /*05e0*/  ISETP.NE.AND.EX P5, PT, R5, -0x80000000, PT, P5 ;  /* 0x800000000500780c */ /* 0x000fda0003fa5350 */
[----:B------:R-:W-:-:S06]  /*05f0*/  DSETP.NEU.AND P5, PT, |R32|, 0.5, !P5 ;  /* 0x3fe000002000742a */ /* 0x000fcc0006fad200 */
[----:B------:R-:W-:-:S04]  /*0600*/  SEL R11, R9, RZ, P5 ;  /* 0x000000ff090b7207 */ /* 0x000fc80002800000 */
[----:B------:R-:W-:Y:S01]  /*0610*/  @!P1 LOP3.LUT R11, R11, 0x7ff00000, RZ, 0xfc, !PT ;  /* 0x7ff000000b0b9812 */ /* 0x000fe200078efcff */
[----:B------:R-:W-:Y:S06]  /*0620*/  BRA `(.L_x_2) ;  /* 0x00000000002c7947 */ /* 0x000fec0003800000 */
.L_x_1:
[----:B------:R-:W0:Y:S01]  /*0630*/  FRND.F64.TRUNC R10, R32 ;  /* 0x00000020000a7313 */ /* 0x000e22000030d800 */
[----:B------:R-:W-:Y:S02]  /*0640*/  ISETP.NE.U32.AND P1, PT, R6, RZ, PT ;  /* 0x000000ff0600720c */ /* 0x000fe40003f25070 */
[----:B------:R-:W-:Y:S02]  /*0650*/  LOP3.LUT R0, R16, 0x80000000, RZ, 0x3c, !PT ;  /* 0x8000000010007812 */ /* 0x000fe400078e3cff */
[----:B------:R-:W-:-:S04]  /*0660*/  ISETP.NE.AND.EX P5, PT, R5, -0x80000000, PT, P1 ;  /* 0x800000000500780c */ /* 0x000fc80003fa5310 */
[----:B------:R-:W-:Y:S02]  /*0670*/  @!P3 FSEL R16, R0, R16, !P5 ;  /* 0x000000100010b208 */ /* 0x000fe40006800000 */
[----:B------:R-:W-:Y:S01]  /*0680*/  PLOP3.LUT P5, PT, P5, PT, PT, 0x8, 0x0 ;  /* 0x000000000000781c */ /* 0x000fe20002fae170 */
[----:B0-----:R-:W-:-:S06]  /*0690*/  DSETP.NEU.AND P1, PT, R10, R32, PT ;  /* 0x000000200a00722a */ /* 0x001fcc0003f2d000 */
[----:B------:R-:W-:Y:S02]  /*06a0*/  @!P3 FSEL R3, R3, RZ, !P1 ;  /* 0x000000ff0303b208 */ /* 0x000fe40004800000 */
[----:B------:R-:W-:-:S03]  /*06b0*/  @!P3 FSEL R16, R16, -QNAN , !P1 ;  /* 0xfff800001010b808 */ /* 0x000fc60004800000 */
[----:B------:R-:W-:Y:S02]  /*06c0*/  IMAD.MOV.U32 R10, RZ, RZ, R3 ;  /* 0x000000ffff0a7224 */ /* 0x000fe400078e0003 */
[----:B------:R-:W-:-:S07]  /*06d0*/  IMAD.MOV.U32 R11, RZ, RZ, R16 ;  /* 0x000000ffff0b7224 */ /* 0x000fce00078e0010 */
.L_x_2:
[----:B------:R-:W-:Y:S01]  /*06e0*/  DADD R12, R8, R32 ;  /* 0x00000000080c7229 */ /* 0x000fe20000000020 */
[----:B------:R-:W-:Y:S01]  /*06f0*/  UMOV UR4, 0x92492492 ;  /* 0x9249249200047882 */ /* 0x000fe20000000000 */
[----:B------:R-:W-:Y:S01]  /*0700*/  UMOV UR5, 0x3f924924 ;  /* 0x3f92492400057882 */ /* 0x000fe20000000000 */
[----:B------:R-:W-:Y:S01]  /*0710*/  BSSY B0, `(.L_x_3) ;  /* 0x0000028000007945 */ /* 0x000fe20003800000 */
[----:B------:R-:W-:Y:S01]  /*0720*/  DMUL R34, R34, UR4 ;  /* 0x0000000422227c28 */ /* 0x000fe20008000000 */
[----:B------:R-:W-:Y:S01]  /*0730*/  IMAD.MOV.U32 R6, RZ, RZ, R10 ;  /* 0x000000ffff067224 */ /* 0x000fe200078e000a */
[----:B------:R-:W-:Y:S01]  /*0740*/  DSETP.NAN.AND P6, PT, |R8|, |R8|, PT ;  /* 0x400000080800722a */ /* 0x000fe20003fc8200 */
[----:B------:R-:W-:-:S03]  /*0750*/  IMAD.MOV.U32 R7, RZ, RZ, R11 ;  /* 0x000000ffff077224 */ /* 0x000fc600078e000b */
[----:B------:R-:W-:-:S04]  /*0760*/  LOP3.LUT R0, R13, 0x7ff00000, RZ, 0xc0, !PT ;  /* 0x7ff000000d007812 */ /* 0x000fc800078ec0ff */
[----:B------:R-:W-:-:S13]  /*0770*/  ISETP.NE.AND P1, PT, R0, 0x7ff00000, PT ;  /* 0x7ff000000000780c */ /* 0x000fda0003f25270 */
[----:B------:R-:W-:Y:S05]  /*0780*/  @P1 BRA `(.L_x_4) ;  /* 0x0000000000801947 */ /* 0x000fea0003800000 */
[----:B------:R-:W-:Y:S02]  /*0790*/  IMAD.MOV.U32 R6, RZ, RZ, R12 ;  /* 0x000000ffff067224 */ /* 0x000fe400078e000c */
[----:B------:R-:W-:Y:S01]  /*07a0*/  IMAD.MOV.U32 R7, RZ, RZ, R13 ;  /* 0x000000ffff077224 */ /* 0x000fe200078e000d */
[----:B------:R-:W-:Y:S06]  /*07b0*/  @P6 BRA `(.L_x_4) ;  /* 0x0000000000746947 */ /* 0x000fec0003800000 */
[----:B------:R-:W-:Y:S01]  /*07c0*/  DSETP.NAN.AND P1, PT, |R32|, |R32|, PT ;  /* 0x400000202000722a */ /* 0x000fe20003f28200 */
[----:B------:R-:W-:Y:S02]  /*07d0*/  IMAD.MOV.U32 R6, RZ, RZ, R12 ;  /* 0x000000ffff067224 */ /* 0x000fe400078e000c */
[----:B------:R-:W-:-:S11]  /*07e0*/  IMAD.MOV.U32 R7, RZ, RZ, R13 ;  /* 0x000000ffff077224 */ /* 0x000fd600078e000d */
[----:B------:R-:W-:Y:S05]  /*07f0*/  @P1 BRA `(.L_x_4) ;  /* 0x0000000000641947 */ /* 0x000fea0003800000 */
[----:B------:R-:W-:Y:S02]  /*0800*/  LOP3.LUT R3, R33, 0x7fffffff, RZ, 0xc0, !PT ;  /* 0x7fffffff21037812 */ /* 0x000fe400078ec0ff */
[----:B------:R-:W-:-:S04]  /*0810*/  ISETP.NE.AND P1, PT, R32, RZ, PT ;  /* 0x000000ff2000720c */ /* 0x000fc80003f25270 */
[----:B------:R-:W-:-:S13]  /*0820*/  ISETP.EQ.AND P1, PT, R3, 0x7ff00000, !P1 ;  /* 0x7ff000000300780c */ /* 0x000fda0004f22270 */
[----:B------:R-:W-:Y:S05]  /*0830*/  @!P1 BRA `(.L_x_5) ;  /* 0x0000000000209947 */ /* 0x000fea0003800000 */
[----:B------:R-:W-:-:S06]  /*0840*/  DSETP.GT.AND P1, PT, |R8|, 1, PT ;  /* 0x3ff000000800742a */ /* 0x000fcc0003f24200 */
[----:B------:R-:W-:Y:S02]  /*0850*/  SEL R6, RZ, 0x7ff00000, !P1 ;  /* 0x7ff00000ff067807 */ /* 0x000fe40004800000 */
[----:B------:R-:W-:-:S13]  /*0860*/  ISETP.GE.AND P1, PT, R33, RZ, PT ;  /* 0x000000ff2100720c */ /* 0x000fda0003f26270 */
[----:B------:R-:W-:Y:S02]  /*0870*/  @!P1 LOP3.LUT R6, R6, 0x7ff00000, RZ, 0x3c, !PT ;  /* 0x7ff0000006069812 */ /* 0x000fe400078e3cff */
[----:B------:R-:W-:-:S04]  /*0880*/  ISETP.NE.AND P1, PT, R14, -0x1, PT ;  /* 0xffffffff0e00780c */ /* 0x000fc80003f25270 */
[----:B------:R-:W-:Y:S01]  /*0890*/  SEL R7, R6, 0x3ff00000, P1 ;  /* 0x3ff0000006077807 */ /* 0x000fe20000800000 */
[----:B------:R-:W-:Y:S01]  /*08a0*/  IMAD.MOV.U32 R6, RZ, RZ, RZ ;  /* 0x000000ffff067224 */ /* 0x000fe200078e00ff */
[----:B------:R-:W-:Y:S07]  /*08b0*/  BRA `(.L_x_4) ;  /* 0x0000000000347947 */ /* 0x000fee0003800000 */
.L_x_5:
[----:B------:R-:W-:Y:S01]  /*08c0*/  LOP3.LUT R0, R9, 0x7fffffff, RZ, 0xc0, !PT ;  /* 0x7fffffff09007812 */ /* 0x000fe200078ec0ff */
[----:B------:R-:W-:Y:S01]  /*08d0*/  IMAD.MOV.U32 R6, RZ, RZ, R10 ;  /* 0x000000ffff067224 */ /* 0x000fe200078e000a */
[----:B------:R-:W-:Y:S01]  /*08e0*/  ISETP.NE.AND P1, PT, R8, RZ, PT ;  /* 0x000000ff0800720c */ /* 0x000fe20003f25270 */
[----:B------:R-:W-:-:S03]  /*08f0*/  IMAD.MOV.U32 R7, RZ, RZ, R11 ;  /* 0x000000ffff077224 */ /* 0x000fc600078e000b */
[----:B------:R-:W-:-:S13]  /*0900*/  ISETP.EQ.AND P1, PT, R0, 0x7ff00000, !P1 ;  /* 0x7ff000000000780c */ /* 0x000fda0004f22270 */
[----:B------:R-:W-:Y:S05]  /*0910*/  @!P1 BRA `(.L_x_4) ;  /* 0x00000000001c9947 */ /* 0x000fea0003800000 */
[----:B------:R-:W-:Y:S01]  /*0920*/  ISETP.GE.AND P1, PT, R33, RZ, PT ;  /* 0x000000ff2100720c */ /* 0x000fe20003f26270 */
[----:B------:R-:W-:-:S03]  /*0930*/  IMAD.MOV.U32 R6, RZ, RZ, RZ ;  /* 0x000000ffff067224 */ /* 0x000fc600078e00ff */
[----:B------:R-:W-:Y:S02]  /*0940*/  SEL R7, RZ, 0x7ff00000, !P1 ;  /* 0x7ff00000ff077807 */ /* 0x000fe40004800000 */
[----:B------:R-:W-:-:S03]  /*0950*/  ISETP.NE.AND P1, PT, R3, 0x3fe00000, PT ;  /* 0x3fe000000300780c */ /* 0x000fc60003f25270 */
[----:B------:R-:W-:-:S05]  /*0960*/  VIADD R0, R7, 0x80000000 ;  /* 0x8000000007007836 */ /* 0x000fca0000000000 */
[----:B------:R-:W-:-:S04]  /*0970*/  SEL R0, R0, R7, P1 ;  /* 0x0000000700007207 */ /* 0x000fc80000800000 */
[----:B------:R-:W-:-:S07]  /*0980*/  @!P3 SEL R7, R0, R7, P5 ;  /* 0x000000070007b207 */ /* 0x000fce0002800000 */
.L_x_4:
[----:B------:R-:W-:Y:S05]  /*0990*/  BSYNC B0 ;  /* 0x0000000000007941 */ /* 0x000fea0003800000 */
.L_x_3:
[--C-:B------:R-:W-:Y:S01]  /*09a0*/  SHF.R.U32.HI R0, RZ, 0x14, R35.reuse ;  /* 0x00000014ff007819 */ /* 0x100fe20000011623 */
[----:B------:R-:W-:Y:S01]  /*09b0*/  DSETP.NEU.AND P1, PT, R32, RZ, PT ;  /* 0x000000ff2000722a */ /* 0x000fe20003f2d000 */
[----:B------:R-:W-:Y:S01]  /*09c0*/  FSEL R39, R37, R39, !P2 ;  /* 0x0000002725277208 */ /* 0x000fe20005000000 */
[----:B------:R-:W-:Y:S01]  /*09d0*/  DADD R12, -RZ, |R8| ;  /* 0x00000000ff0c7229 */ /* 0x000fe20000000508 */
[----:B------:R-:W-:Y:S01]  /*09e0*/  SGXT.U32 R0, R0, 0xb ;  /* 0x0000000b0000781a */ /* 0x000fe20000000000 */
[----:B------:R-:W-:Y:S01]  /*09f0*/  BSSY B0, `(.L_x_6) ;  /* 0x000000c000007945 */ /* 0x000fe20003800000 */
[----:B------:R-:W-:Y:S01]  /*0a00*/  FSEL R37, R43, R40, !P2 ;  /* 0x000000282b257208 */ /* 0x000fe20005000000 */
[----:B------:R-:W-:Y:S01]  /*0a10*/  IMAD.MOV.U32 R36, RZ, RZ, R34 ;  /* 0x000000ffff247224 */ /* 0x000fe200078e0022 */
[----:B------:R-:W-:Y:S01]  /*0a20*/  FSEL R33, R6, RZ, P1 ;  /* 0x000000ff06217208 */ /* 0x000fe20000800000 */
[----:B------:R-:W-:Y:S01]  /*0a30*/  VIADD R3, R0, 0xfffffc0c ;  /* 0xfffffc0c00037836 */ /* 0x000fe20000000000 */
[----:B------:R-:W-:Y:S01]  /*0a40*/  FSEL R32, R7, 1.875, P1 ;  /* 0x3ff0000007207808 */ /* 0x000fe20000800000 */
[----:B------:R-:W-:Y:S01]  /*0a50*/  IMAD.MOV.U32 R7, RZ, RZ, R35 ;  /* 0x000000ffff077224 */ /* 0x000fe200078e0023 */
[----:B------:R-:W-:-:S02]  /*0a60*/  ISETP.NE.AND P2, PT, R14, 0x1, PT ;  /* 0x000000010e00780c */ /* 0x000fc40003f45270 */
[CC--:B------:R-:W-:Y:S02]  /*0a70*/  SHF.L.U64.HI R5, R34.reuse, R3.reuse, R35 ;  /* 0x0000000322057219 */ /* 0x0c0fe40000010223 */
[----:B------:R-:W-:Y:S02]  /*0a80*/  SHF.L.U32 R6, R34, R3, RZ ;  /* 0x0000000322067219 */ /* 0x000fe400000006ff */
[----:B------:R-:W-:-:S07]  /*0a90*/  MOV R0, 0xab0 ;  /* 0x00000ab000007802 */ /* 0x000fce0000000f00 */
[----:B------:R-:W-:Y:S05]  /*0aa0*/  CALL.REL.NOINC `($triton_$__internal_accurate_pow) ;  /* 0x0000001c00987944 */ /* 0x000fea0003c00000 */
[----:B------:R-:W-:Y:S05]  /*0ab0*/  BSYNC B0 ;  /* 0x0000000000007941 */ /* 0x000fea0003800000 */
.L_x_6:
[----:B------:R-:W-:Y:S01]  /*0ac0*/  IMAD.MOV.U32 R15, RZ, RZ, R16 ;  /* 0x000000ffff0f7224 */ /* 0x000fe200078e0010 */
[----:B------:R-:W-:Y:S06]  /*0ad0*/  @P4 BRA `(.L_x_7) ;  /* 0x0000000000204947 */ /* 0x000fec0003800000 */
        /* <DEDUP_REMOVED lines=8> */
.L_x_7:
        /* <DEDUP_REMOVED lines=9> */
[----:B------:R-:W-:-:S07]  /*0bf0*/  IMAD.MOV.U32 R14, RZ, RZ, R3 ;  /* 0x000000ffff0e7224 */ /* 0x000fce00078e0003 */
.L_x_8:
[----:B------:R-:W-:Y:S01]  /*0c00*/  DADD R18, R8, R34 ;  /* 0x0000000008127229 */ /* 0x000fe20000000022 */
[----:B------:R0:W0:Y:S01]  /*0c10*/  F2F.F64.F32 R10, R39 ;  /* 0x00000027000a7310 */ /* 0x0000220000201800 */
[----:B------:R-:W-:Y:S01]  /*0c20*/  BSSY B0, `(.L_x_9) ;  /* 0x000002a000007945 */ /* 0x000fe20003800000 */
[----:B------:R-:W-:Y:S01]  /*0c30*/  FSEL R12, R33, RZ, P2 ;  /* 0x000000ff210c7208 */ /* 0x000fe20001000000 */
[----:B------:R-:W-:Y:S01]  /*0c40*/  IMAD.MOV.U32 R16, RZ, RZ, R14 ;  /* 0x000000ffff107224 */ /* 0x000fe200078e000e */
[----:B------:R-:W-:Y:S01]  /*0c50*/  FSEL R13, R32, 1.875, P2 ;  /* 0x3ff00000200d7808 */ /* 0x000fe20001000000 */
[----:B------:R-:W-:-:S03]  /*0c60*/  IMAD.MOV.U32 R17, RZ, RZ, R15 ;  /* 0x000000ffff117224 */ /* 0x000fc600078e000f */
[----:B------:R0:W0:Y:S01]  /*0c70*/  F2F.F64.F32 R6, R37 ;  /* 0x0000002500067310 */ /* 0x0000220000201800 */
[----:B------:R-:W-:-:S04]  /*0c80*/  LOP3.LUT R0, R19, 0x7ff00000, RZ, 0xc0, !PT ;  /* 0x7ff0000013007812 */ /* 0x000fc800078ec0ff */
[----:B------:R-:W-:-:S13]  /*0c90*/  ISETP.NE.AND P4, PT, R0, 0x7ff00000, PT ;  /* 0x7ff000000000780c */ /* 0x000fda0003f85270 */
[----:B0-----:R-:W-:Y:S05]  /*0ca0*/  @P4 BRA `(.L_x_10) ;  /* 0x0000000000844947 */ /* 0x001fea0003800000 */
[----:B------:R-:W-:Y:S02]  /*0cb0*/  IMAD.MOV.U32 R16, RZ, RZ, R18 ;  /* 0x000000ffff107224 */ /* 0x000fe400078e0012 */
[----:B------:R-:W-:Y:S01]  /*0cc0*/  IMAD.MOV.U32 R17, RZ, RZ, R19 ;  /* 0x000000ffff117224 */ /* 0x000fe200078e0013 */
[----:B------:R-:W-:Y:S06]  /*0cd0*/  @P6 BRA `(.L_x_10) ;  /* 0x0000000000786947 */ /* 0x000fec0003800000 */
[----:B------:R-:W-:Y:S01]  /*0ce0*/  DSETP.NAN.AND P4, PT, |R34|, |R34|, PT ;  /* 0x400000222200722a */ /* 0x000fe20003f88200 */
[----:B------:R-:W-:Y:S02]  /*0cf0*/  IMAD.MOV.U32 R16, RZ, RZ, R18 ;  /* 0x000000ffff107224 */ /* 0x000fe400078e0012 */
[----:B------:R-:W-:-:S11]  /*0d00*/  IMAD.MOV.U32 R17, RZ, RZ, R19 ;  /* 0x000000ffff117224 */ /* 0x000fd600078e0013 */
[----:B------:R-:W-:Y:S05]  /*0d10*/  @P4 BRA `(.L_x_10) ;  /* 0x0000000000684947 */ /* 0x000fea0003800000 */
[----:B------:R-:W-:Y:S02]  /*0d20*/  ISETP.NE.AND P4, PT, R34, RZ, PT ;  /* 0x000000ff2200720c */ /* 0x000fe40003f85270 */
[----:B------:R-:W-:-:S04]  /*0d30*/  LOP3.LUT R0, R35, 0x7fffffff, RZ, 0xc0, !PT ;  /* 0x7fffffff23007812 */ /* 0x000fc800078ec0ff */
[----:B------:R-:W-:-:S13]  /*0d40*/  ISETP.EQ.AND P4, PT, R0, 0x7ff00000, !P4 ;  /* 0x7ff000000000780c */ /* 0x000fda0006782270 */
[----:B------:R-:W-:Y:S05]  /*0d50*/  @!P4 BRA `(.L_x_11) ;  /* 0x000000000024c947 */ /* 0x000fea0003800000 */
[----:B------:R-:W0:Y:S01]  /*0d60*/  LDC R0, c[0x0][0x238] ;  /* 0x00008e00ff007b82 */ /* 0x000e220000000800 */
[----:B------:R-:W-:Y:S01]  /*0d70*/  ISETP.GE.AND P3, PT, R35, RZ, PT ;  /* 0x000000ff2300720c */ /* 0x000fe20003f66270 */
[----:B------:R-:W-:-:S06]  /*0d80*/  DSETP.GT.AND P1, PT, |R8|, 1, PT ;  /* 0x3ff000000800742a */ /* 0x000fcc0003f24200 */
[----:B------:R-:W-:-:S06]  /*0d90*/  SEL R16, RZ, 0x7ff00000, !P1 ;  /* 0x7ff00000ff107807 */ /* 0x000fcc0004800000 */
[----:B------:R-:W-:Y:S02]  /*0da0*/  @!P3 LOP3.LUT R16, R16, 0x7ff00000, RZ, 0x3c, !PT ;  /* 0x7ff000001010b812 */ /* 0x000fe400078e3cff */
[----:B0-----:R-:W-:-:S04]  /*0db0*/  ISETP.NE.AND P1, PT, R0, -0x1, PT ;  /* 0xffffffff0000780c */ /* 0x001fc80003f25270 */
[----:B------:R-:W-:Y:S01]  /*0dc0*/  SEL R17, R16, 0x3ff00000, P1 ;  /* 0x3ff0000010117807 */ /* 0x000fe20000800000 */
[----:B------:R-:W-:Y:S01]  /*0dd0*/  IMAD.MOV.U32 R16, RZ, RZ, RZ ;  /* 0x000000ffff107224 */ /* 0x000fe200078e00ff */
[----:B------:R-:W-:Y:S07]  /*0de0*/  BRA `(.L_x_10) ;  /* 0x0000000000347947 */ /* 0x000fee0003800000 */
.L_x_11:
[----:B------:R-:W-:Y:S01]  /*0df0*/  ISETP.NE.AND P4, PT, R8, RZ, PT ;  /* 0x000000ff0800720c */ /* 0x000fe20003f85270 */
[----:B------:R-:W-:Y:S01]  /*0e00*/  IMAD.MOV.U32 R16, RZ, RZ, R14 ;  /* 0x000000ffff107224 */ /* 0x000fe200078e000e */
[----:B------:R-:W-:Y:S01]  /*0e10*/  LOP3.LUT R8, R9, 0x7fffffff, RZ, 0xc0, !PT ;  /* 0x7fffffff09087812 */ /* 0x000fe200078ec0ff */
        /* <DEDUP_REMOVED lines=10> */
.L_x_10:
[----:B------:R-:W-:Y:S05]  /*0ec0*/  BSYNC B0 ;  /* 0x0000000000007941 */ /* 0x000fea0003800000 */
.L_x_9:
[----:B------:R-:W0:Y:S01]  /*0ed0*/  MUFU.RCP64H R9, R13 ;  /* 0x0000000d00097308 */ /* 0x000e220000001800 */
[----:B------:R-:W-:Y:S01]  /*0ee0*/  IMAD.MOV.U32 R8, RZ, RZ, 0x1 ;  /* 0x00000001ff087424 */ /* 0x000fe200078e00ff */
[----:B------:R-:W-:Y:S01]  /*0ef0*/  DSETP.NEU.AND P1, PT, R34, RZ, PT ;  /* 0x000000ff2200722a */ /* 0x000fe20003f2d000 */
[----:B------:R-:W-:Y:S01]  /*0f00*/  ULDC UR5, c[0x0][0x20] ;  /* 0x0000080000057ab9 */ /* 0x000fe20000000800 */
[----:B------:R-:W-:Y:S01]  /*0f10*/  UMOV UR4, URZ ;  /* 0x0000003f00047c82 */ /* 0x000fe20008000000 */
[----:B------:R-:W-:Y:S01]  /*0f20*/  VIADD R35, R2, -UR5 ;  /* 0x8000000502237c36 */ /* 0x000fe20008000000 */
[----:B------:R-:W-:Y:S01]  /*0f30*/  UMOV UR5, 0x3ff00000 ;  /* 0x3ff0000000057882 */ /* 0x000fe20000000000 */
[----:B------:R-:W-:Y:S01]  /*0f40*/  BSSY B0, `(.L_x_12) ;  /* 0x0000015000007945 */ /* 0x000fe20003800000 */
[----:B0-----:R-:W-:-:S08]  /*0f50*/  DFMA R14, -R12, R8, 1 ;  /* 0x3ff000000c0e742b */ /* 0x001fd00000000108 */
[----:B------:R-:W-:-:S08]  /*0f60*/  DFMA R14, R14, R14, R14 ;  /* 0x0000000e0e0e722b */ /* 0x000fd0000000000e */
[----:B------:R-:W-:-:S08]  /*0f70*/  DFMA R14, R8, R14, R8 ;  /* 0x0000000e080e722b */ /* 0x000fd00000000008 */
[----:B------:R-:W-:-:S08]  /*0f80*/  DFMA R8, -R12, R14, 1 ;  /* 0x3ff000000c08742b */ /* 0x000fd0000000010e */
[----:B------:R-:W-:-:S08]  /*0f90*/  DFMA R8, R14, R8, R14 ;  /* 0x000000080e08722b */ /* 0x000fd0000000000e */
[----:B------:R-:W-:-:S08]  /*0fa0*/  DMUL R14, R8, 1 ;  /* 0x3ff00000080e7828 */ /* 0x000fd00000000000 */
[----:B------:R-:W-:-:S08]  /*0fb0*/  DFMA R18, -R12, R14, 1 ;  /* 0x3ff000000c12742b */ /* 0x000fd0000000010e */
[----:B------:R-:W-:Y:S01]  /*0fc0*/  DFMA R14, R8, R18, R14 ;  /* 0x00000012080e722b */ /* 0x000fe2000000000e */
[----:B------:R-:W-:Y:S02]  /*0fd0*/  FSEL R8, R16, RZ, P1 ;  /* 0x000000ff10087208 */ /* 0x000fe40000800000 */
[----:B------:R-:W-:Y:S02]  /*0fe0*/  FSEL R16, R17, 1.875, P1 ;  /* 0x3ff0000011107808 */ /* 0x000fe40000800000 */
[----:B------:R-:W-:Y:S02]  /*0ff0*/  FSEL R8, R8, RZ, P2 ;  /* 0x000000ff08087208 */ /* 0x000fe40001000000 */
[----:B------:R-:W-:-:S03]  /*1000*/  FSEL R9, R16, 1.875, P2 ;  /* 0x3ff0000010097808 */ /* 0x000fc60001000000 */
[----:B------:R-:W-:-:S05]  /*1010*/  FFMA R0, RZ, R13, R15 ;  /* 0x0000000dff007223 */ /* 0x000fca000000000f */
[----:B------:R-:W-:-:S13]  /*1020*/  FSETP.GT.AND P1, PT, |R0|, 1.469367938527859385e-39, PT ;  /* 0x001000000000780b */ /* 0x000fda0003f24200 */
[----:B------:R-:W-:Y:S05]  /*1030*/  @P1 BRA `(.L_x_13) ;  /* 0x0000000000141947 */ /* 0x000fea0003800000 */
[----:B------:R-:W-:Y:S01]  /*1040*/  IMAD.MOV.U32 R17, RZ, RZ, R13 ;  /* 0x000000ffff117224 */ /* 0x000fe200078e000d */
[----:B------:R-:W-:-:S07]  /*1050*/  MOV R0, 0x1070 ;  /* 0x0000107000007802 */ /* 0x000fce0000000f00 */
[----:B------:R-:W-:Y:S05]  /*1060*/  CALL.REL.NOINC `($__internal_0_$__cuda_sm20_div_rn_f64_full) ;  /* 0x00000010009c7944 */ /* 0x000fea0003c00000 */
[----:B------:R-:W-:Y:S02]  /*1070*/  IMAD.MOV.U32 R14, RZ, RZ, R16 ;  /* 0x000000ffff0e7224 */ /* 0x000fe400078e0010 */
[----:B------:R-:W-:-:S07]  /*1080*/  IMAD.MOV.U32 R15, RZ, RZ, R17 ;  /* 0x000000ffff0f7224 */ /* 0x000fce00078e0011 */
.L_x_13:
[----:B------:R-:W-:Y:S05]  /*1090*/  BSYNC B0 ;  /* 0x0000000000007941 */ /* 0x000fea0003800000 */
.L_x_12:
[----:B------:R-:W0:Y:S01]  /*10a0*/  MUFU.RCP64H R13, R9 ;  /* 0x00000009000d7308 */ /* 0x000e220000001800 */
[----:B------:R-:W-:Y:S01]  /*10b0*/  IMAD.MOV.U32 R12, RZ, RZ, 0x1 ;  /* 0x00000001ff0c7424 */ /* 0x000fe200078e00ff */
[----:B------:R-:W-:Y:S05]  /*10c0*/  BSSY B0, `(.L_x_14) ;  /* 0x0000010000007945 */ /* 0x000fea0003800000 */
[----:B0-----:R-:W-:-:S08]  /*10d0*/  DFMA R16, -R8, R12, 1 ;  /* 0x3ff000000810742b */ /* 0x001fd0000000010c */
[----:B------:R-:W-:-:S08]  /*10e0*/  DFMA R16, R16, R16, R16 ;  /* 0x000000101010722b */ /* 0x000fd00000000010 */
[----:B------:R-:W-:-:S08]  /*10f0*/  DFMA R16, R12, R16, R12 ;  /* 0x000000100c10722b */ /* 0x000fd0000000000c */
[----:B------:R-:W-:-:S08]  /*1100*/  DFMA R12, -R8, R16, 1 ;  /* 0x3ff00000080c742b */ /* 0x000fd00000000110 */
[----:B------:R-:W-:-:S08]  /*1110*/  DFMA R12, R16, R12, R16 ;  /* 0x0000000c100c722b */ /* 0x000fd00000000010 */
[----:B------:R-:W-:-:S08]  /*1120*/  DMUL R16, R12, 1 ;  /* 0x3ff000000c107828 */ /* 0x000fd00000000000 */
[----:B------:R-:W-:-:S08]  /*1130*/  DFMA R18, -R8, R16, 1 ;  /* 0x3ff000000812742b */ /* 0x000fd00000000110 */
[----:B------:R-:W-:-:S10]  /*1140*/  DFMA R16, R12, R18, R16 ;  /* 0x000000120c10722b */ /* 0x000fd40000000010 */
[----:B------:R-:W-:-:S05]  /*1150*/  FFMA R0, RZ, R9, R17 ;  /* 0x00000009ff007223 */ /* 0x000fca0000000011 */
[----:B------:R-:W-:-:S13]  /*1160*/  FSETP.GT.AND P1, PT, |R0|, 1.469367938527859385e-39, PT ;  /* 0x001000000000780b */ /* 0x000fda0003f24200 */
[----:B------:R-:W-:Y:S05]  /*1170*/  @P1 BRA `(.L_x_15) ;  /* 0x0000000000101947 */ /* 0x000fea0003800000 */
[----:B------:R-:W-:Y:S01]  /*1180*/  IMAD.MOV.U32 R12, RZ, RZ, R8 ;  /* 0x000000ffff0c7224 */ /* 0x000fe200078e0008 */
[----:B------:R-:W-:Y:S01]  /*1190*/  MOV R0, 0x11c0 ;  /* 0x000011c000007802 */ /* 0x000fe20000000f00 */
[----:B------:R-:W-:-:S07]  /*11a0*/  IMAD.MOV.U32 R17, RZ, RZ, R9 ;  /* 0x000000ffff117224 */ /* 0x000fce00078e0009 */
[----:B------:R-:W-:Y:S05]  /*11b0*/  CALL.REL.NOINC `($__internal_0_$__cuda_sm20_div_rn_f64_full) ;  /* 0x0000001000487944 */ /* 0x000fea0003c00000 */
.L_x_15:
[----:B------:R-:W-:Y:S05]  /*11c0*/  BSYNC B0 ;  /* 0x0000000000007941 */ /* 0x000fea0003800000 */
.L_x_14:
[----:B------:R-:W-:Y:S01]  /*11d0*/  DMUL R14, R10, R14 ;  /* 0x0000000e0a0e7228 */ /* 0x000fe20000000000 */
[----:B------:R-:W-:Y:S01]  /*11e0*/  UMOV UR4, 0x6dc9c883 ;  /* 0x6dc9c88300047882 */ /* 0x000fe20000000000 */
[----:B------:R-:W-:Y:S01]  /*11f0*/  UMOV UR5, 0x3fe45f30 ;  /* 0x3fe45f3000057882 */ /* 0x000fe20000000000 */
[----:B------:R-:W-:Y:S01]  /*1200*/  BSSY B0, `(.L_x_16) ;  /* 0x0000025000007945 */ /* 0x000fe20003800000 */
[----:B------:R-:W-:-:S04]  /*1210*/  DMUL R16, R6, R16 ;  /* 0x0000001006107228 */ /* 0x000fc80000000000 */
[----:B------:R-:W-:Y:S02]  /*1220*/  DMUL R18, R14, UR4 ;  /* 0x000000040e127c28 */ /* 0x000fe40008000000 */
[----:B------:R-:W-:-:S04]  /*1230*/  LOP3.LUT R0, R15, 0x7fffffff, RZ, 0xc0, !PT ;  /* 0x7fffffff0f007812 */ /* 0x000fc800078ec0ff */
[C---:B------:R-:W-:Y:S02]  /*1240*/  ISETP.EQ.AND P1, PT, R0.reuse, 0x7ff00000, PT ;  /* 0x7ff000000000780c */ /* 0x040fe40003f22270 */
[----:B------:R-:W-:Y:S02]  /*1250*/  ISETP.EQ.AND P2, PT, R0, 0x7ff00000, PT ;  /* 0x7ff000000000780c */ /* 0x000fe40003f42270 */
[----:B------:R-:W-:Y:S02]  /*1260*/  P2R R22, PR, RZ, 0x2 ;  /* 0x00000002ff167803 */ /* 0x000fe40000000000 */
[----:B------:R-:W-:-:S13]  /*1270*/  ISETP.NE.AND P1, PT, R14, RZ, PT ;  /* 0x000000ff0e00720c */ /* 0x000fda0003f25270 */
[----:B------:R-:W-:Y:S05]  /*1280*/  @!P1 BRA P2, `(.L_x_17) ;  /* 0x0000000000689947 */ /* 0x000fea0001000000 */
[----:B------:R-:W0:Y:S01]  /*1290*/  F2I.F64 R24, R18 ;  /* 0x0000001200187311 */ /* 0x000e220000301100 */
[----:B------:R-:W-:Y:S01]  /*12a0*/  UMOV UR4, 0x54442d18 ;  /* 0x54442d1800047882 */ /* 0x000fe20000000000 */
[----:B------:R-:W-:Y:S01]  /*12b0*/  UMOV UR5, 0x3ff921fb ;  /* 0x3ff921fb00057882 */ /* 0x000fe20000000000 */
[----:B------:R-:W-:Y:S01]  /*12c0*/  DSETP.GE.AND P2, PT, |R14|, 2.14748364800000000000e+09, PT ;  /* 0x41e000000e00742a */ /* 0x000fe20003f46200 */
[----:B------:R-:W-:Y:S04]  /*12d0*/  BSSY B1, `(.L_x_18) ;  /* 0x0000013000017945 */ /* 0x000fe80003800000 */
[----:B0-----:R-:W0:Y:S01]  /*12e0*/  I2F.F64 R6, R24 ;  /* 0x0000001800067312 */ /* 0x001e220000201c00 */
[----:B------:R1:W-:Y:S01]  /*12f0*/  STL [R35], R24 ;  /* 0x0000001823007387 */ /* 0x0003e20000100800 */
[----:B0-----:R-:W-:Y:S01]  /*1300*/  DFMA R8, -R6, UR4, R14 ;  /* 0x0000000406087c2b */ /* 0x001fe2000800010e */
[----:B------:R-:W-:Y:S01]  /*1310*/  UMOV UR4, 0x33145c00 ;  /* 0x33145c0000047882 */ /* 0x000fe20000000000 */
[----:B------:R-:W-:-:S06]  /*1320*/  UMOV UR5, 0x3c91a626 ;  /* 0x3c91a62600057882 */ /* 0x000fcc0000000000 */
[----:B------:R-:W-:Y:S01]  /*1330*/  DFMA R8, -R6, UR4, R8 ;  /* 0x0000000406087c2b */ /* 0x000fe20008000108 */
[----:B------:R-:W-:Y:S01]  /*1340*/  UMOV UR4, 0x252049c0 ;  /* 0x252049c000047882 */ /* 0x000fe20000000000 */
[----:B------:R-:W-:-:S06]  /*1350*/  UMOV UR5, 0x397b839a ;  /* 0x397b839a00057882 */ /* 0x000fcc0000000000 */
[----:B------:R-:W-:Y:S01]  /*1360*/  DFMA R6, -R6, UR4, R8 ;  /* 0x0000000406067c2b */ /* 0x000fe20008000108 */
[----:B-1----:R-:W-:Y:S10]  /*1370*/  @!P2 BRA `(.L_x_19) ;  /* 0x000000000020a947 */ /* 0x002ff40003800000 */
[----:B------:R-:W-:Y:S01]  /*1380*/  BSSY B2, `(.L_x_20) ;  /* 0x0000006000027945 */ /* 0x000fe20003800000 */
[----:B------:R-:W-:Y:S01]  /*1390*/  IMAD.MOV.U32 R12, RZ, RZ, R14 ;  /* 0x000000ffff0c7224 */ /* 0x000fe200078e000e */
[----:B------:R-:W-:Y:S01]  /*13a0*/  MOV R5, 0x13e0 ;  /* 0x000013e000057802 */ /* 0x000fe20000000f00 */
[----:B------:R-:W-:Y:S02]  /*13b0*/  IMAD.MOV.U32 R3, RZ, RZ, R15 ;  /* 0x000000ffff037224 */ /* 0x000fe400078e000f */
[----:B------:R-:W-:-:S07]  /*13c0*/  IMAD.MOV.U32 R0, RZ, RZ, R38 ;  /* 0x000000ffff007224 */ /* 0x000fce00078e0026 */
[----:B------:R-:W-:Y:S05]  /*13d0*/  CALL.REL.NOINC `($triton_$__internal_trig_reduction_slowpathd) ;  /* 0x0000002000287944 */ /* 0x000fea0003c00000 */
[----:B------:R-:W-:Y:S05]  /*13e0*/  BSYNC B2 ;  /* 0x0000000000027941 */ /* 0x000fea0003800000 */
.L_x_20:
[----:B------:R0:W5:Y:S02]  /*13f0*/  LDL R24, [R35] ;  /* 0x0000000023187983 */ /* 0x0001640000100800 */
.L_x_19:
[----:B------:R-:W-:Y:S05]  /*1400*/  BSYNC B1 ;  /* 0x0000000000017941 */ /* 0x000fea0003800000 */
.L_x_18:
[----:B-----5:R-:W-:Y:S01]  /*1410*/  VIADD R24, R24, 0x1 ;  /* 0x0000000118187836 */ /* 0x020fe20000000000 */
[----:B------:R-:W-:Y:S06]  /*1420*/  BRA `(.L_x_21) ;  /* 0x0000000000087947 */ /* 0x000fec0003800000 */
.L_x_17:
[----:B------:R-:W-:Y:S01]  /*1430*/  DMUL R6, RZ, R14 ;  /* 0x0000000eff067228 */ /* 0x000fe20000000000 */
[----:B------:R-:W-:-:S10]  /*1440*/  IMAD.MOV.U32 R24, RZ, RZ, 0x1 ;  /* 0x00000001ff187424 */ /* 0x000fd400078e00ff */
.L_x_21:
[----:B------:R-:W-:Y:S05]  /*1450*/  BSYNC B0 ;  /* 0x0000000000007941 */ /* 0x000fea0003800000 */
.L_x_16:
[----:B------:R-:W1:Y:S01]  /*1460*/  LDC.64 R32, c[0x4][0x18] ;  /* 0x01000600ff207b82 */ /* 0x000e620000000a00 */
[----:B------:R-:W-:-:S05]  /*1470*/  LOP3.LUT P2, R0, R24, 0x1, RZ, 0xc0, !PT ;  /* 0x0000000118007812 */ /* 0x000fca000784c0ff */
[----:B------:R-:W-:-:S04]  /*1480*/  IMAD.SHL.U32 R3, R0, 0x8, RZ ;  /* 0x0000000800037824 */ /* 0x000fc800078e00ff */
[----:B-1----:R-:W-:-:S05]  /*1490*/  IMAD.WIDE.U32 R32, R3, 0x8, R32 ;  /* 0x0000000803207825 */ /* 0x002fca00078e0020 */
[----:B------:R-:W2:Y:S04]  /*14a0*/  LDG.E.64.CONSTANT R30, desc[UR6][R32.64+0x8] ;  /* 0x00000806201e7981 */ /* 0x000ea8000c1e9b00 */
[----:B------:R-:W3:Y:S04]  /*14b0*/  LDG.E.64.CONSTANT R28, desc[UR6][R32.64+0x10] ;  /* 0x00001006201c7981 */ /* 0x000ee8000c1e9b00 */
[----:B------:R-:W4:Y:S04]  /*14c0*/  LDG.E.64.CONSTANT R12, desc[UR6][R32.64+0x18] ;  /* 0x00001806200c7981 */ /* 0x000f28000c1e9b00 */
[----:B------:R-:W5:Y:S04]  /*14d0*/  LDG.E.64.CONSTANT R10, desc[UR6][R32.64+0x20] ;  /* 0x00002006200a7981 */ /* 0x000f68000c1e9b00 */
[----:B------:R-:W4:Y:S04]  /*14e0*/  LDG.E.64.CONSTANT R8, desc[UR6][R32.64+0x28] ;  /* 0x0000280620087981 */ /* 0x000f28000c1e9b00 */
[----:B------:R-:W5:Y:S01]  /*14f0*/  LDG.E.64.CONSTANT R26, desc[UR6][R32.64+0x30] ;  /* 0x00003006201a7981 */ /* 0x000f62000c1e9b00 */
[----:B------:R-:W-:Y:S01]  /*1500*/  IMAD.MOV.U32 R36, RZ, RZ, 0x79785eba ;  /* 0x79785ebaff247424 */ /* 0x000fe200078e00ff */
[----:B------:R-:W-:Y:S01]  /*1510*/  DMUL R20, R6, R6 ;  /* 0x0000000606147228 */ /* 0x000fe20000000000 */
[----:B------:R-:W-:Y:S01]  /*1520*/  IMAD.MOV.U32 R0, RZ, RZ, 0x3de5db65 ;  /* 0x3de5db65ff007424 */ /* 0x000fe200078e00ff */
[----:B------:R-:W-:Y:S01]  /*1530*/  UMOV UR4, 0x6dc9c883 ;  /* 0x6dc9c88300047882 */ /* 0x000fe20000000000 */
[----:B------:R-:W-:Y:S01]  /*1540*/  UMOV UR5, 0x3fe45f30 ;  /* 0x3fe45f3000057882 */ /* 0x000fe20000000000 */
[----:B------:R-:W-:Y:S01]  /*1550*/  FSEL R36, -R36, 4.2945490664224492434e-19, !P2 ;  /* 0x20fd816424247808 */ /* 0x000fe20005000100 */
[----:B------:R-:W-:Y:S01]  /*1560*/  BSSY B0, `(.L_x_22) ;  /* 0x000002f000007945 */ /* 0x000fe20003800000 */
[----:B------:R-:W-:-:S02]  /*1570*/  FSEL R37, R0, -0.082518599927425384521, !P2 ;  /* 0xbda8ff8300257808 */ /* 0x000fc40005000000 */
[----:B------:R-:W-:-:S04]  /*1580*/  LOP3.LUT R0, R17, 0x7fffffff, RZ, 0xc0, !PT ;  /* 0x7fffffff11007812 */ /* 0x000fc800078ec0ff */
[C---:B------:R-:W-:Y:S02]  /*1590*/  ISETP.EQ.AND P3, PT, R0.reuse, 0x7ff00000, PT ;  /* 0x7ff000000000780c */ /* 0x040fe40003f62270 */
[----:B------:R-:W-:-:S04]  /*15a0*/  ISETP.EQ.AND P4, PT, R0, 0x7ff00000, PT ;  /* 0x7ff000000000780c */ /* 0x000fc80003f82270 */
[----:B------:R-:W-:Y:S01]  /*15b0*/  P2R R40, PR, RZ, 0x10 ;  /* 0x00000010ff287803 */ /* 0x000fe20000000000 */
[----:B--2---:R-:W-:Y:S02]  /*15c0*/  DFMA R30, R20, R36, R30 ;  /* 0x00000024141e722b */ /* 0x004fe4000000001e */
[----:B------:R-:W-:-:S06]  /*15d0*/  DMUL R36, R16, UR4 ;  /* 0x0000000410247c28 */ /* 0x000fcc0008000000 */
[----:B---3--:R-:W-:-:S08]  /*15e0*/  DFMA R28, R20, R30, R28 ;  /* 0x0000001e141c722b */ /* 0x008fd0000000001c */
[----:B----4-:R-:W-:-:S08]  /*15f0*/  DFMA R12, R20, R28, R12 ;  /* 0x0000001c140c722b */ /* 0x010fd0000000000c */
[----:B-----5:R-:W-:-:S08]  /*1600*/  DFMA R10, R20, R12, R10 ;  /* 0x0000000c140a722b */ /* 0x020fd0000000000a */
[----:B------:R-:W-:-:S08]  /*1610*/  DFMA R8, R20, R10, R8 ;  /* 0x0000000a1408722b */ /* 0x000fd00000000008 */
[----:B------:R-:W-:-:S08]  /*1620*/  DFMA R8, R20, R8, R26 ;  /* 0x000000081408722b */ /* 0x000fd0000000001a */
[----:B------:R-:W-:Y:S02]  /*1630*/  DFMA R6, R8, R6, R6 ;  /* 0x000000060806722b */ /* 0x000fe40000000006 */
[----:B------:R-:W-:-:S10]  /*1640*/  DFMA R8, R20, R8, 1 ;  /* 0x3ff000001408742b */ /* 0x000fd40000000008 */
[----:B------:R-:W-:Y:S02]  /*1650*/  FSEL R20, R6, R8, !P2 ;  /* 0x0000000806147208 */ /* 0x000fe40005000000 */
[----:B------:R-:W-:Y:S02]  /*1660*/  FSEL R21, R7, R9, !P2 ;  /* 0x0000000907157208 */ /* 0x000fe40005000000 */
[----:B------:R-:W-:-:S13]  /*1670*/  ISETP.NE.AND P2, PT, R16, RZ, PT ;  /* 0x000000ff1000720c */ /* 0x000fda0003f45270 */
[----:B------:R-:W-:Y:S05]  /*1680*/  @!P2 BRA P3, `(.L_x_23) ;  /* 0x000000000068a947 */ /* 0x000fea0001800000 */
[----:B------:R-:W1:Y:S01]  /*1690*/  F2I.F64 R0, R36 ;  /* 0x0000002400007311 */ /* 0x000e620000301100 */
[----:B------:R-:W-:Y:S01]  /*16a0*/  UMOV UR4, 0x54442d18 ;  /* 0x54442d1800047882 */ /* 0x000fe20000000000 */
[----:B------:R-:W-:Y:S01]  /*16b0*/  UMOV UR5, 0x3ff921fb ;  /* 0x3ff921fb00057882 */ /* 0x000fe20000000000 */
[----:B------:R-:W-:Y:S01]  /*16c0*/  DSETP.GE.AND P3, PT, |R16|, 2.14748364800000000000e+09, PT ;  /* 0x41e000001000742a */ /* 0x000fe20003f66200 */
[----:B------:R-:W-:Y:S04]  /*16d0*/  BSSY B1, `(.L_x_24) ;  /* 0x0000013000017945 */ /* 0x000fe80003800000 */
[----:B-1----:R-:W1:Y:S01]  /*16e0*/  I2F.F64 R6, R0 ;  /* 0x0000000000067312 */ /* 0x002e620000201c00 */
[----:B------:R2:W-:Y:S01]  /*16f0*/  STL [R35], R0 ;  /* 0x0000000023007387 */ /* 0x0005e20000100800 */
[----:B-1----:R-:W-:Y:S01]  /*1700*/  DFMA R8, -R6, UR4, R16 ;  /* 0x0000000406087c2b */ /* 0x002fe20008000110 */
[----:B------:R-:W-:Y:S01]  /*1710*/  UMOV UR4, 0x33145c00 ;  /* 0x33145c0000047882 */ /* 0x000fe20000000000 */
[----:B------:R-:W-:-:S06]  /*1720*/  UMOV UR5, 0x3c91a626 ;  /* 0x3c91a62600057882 */ /* 0x000fcc0000000000 */
[----:B------:R-:W-:Y:S01]  /*1730*/  DFMA R8, -R6, UR4, R8 ;  /* 0x0000000406087c2b */ /* 0x000fe20008000108 */
[----:B------:R-:W-:Y:S01]  /*1740*/  UMOV UR4, 0x252049c0 ;  /* 0x252049c000047882 */ /* 0x000fe20000000000 */
[----:B------:R-:W-:-:S06]  /*1750*/  UMOV UR5, 0x397b839a ;  /* 0x397b839a00057882 */ /* 0x000fcc0000000000 */
[----:B------:R-:W-:Y:S01]  /*1760*/  DFMA R6, -R6, UR4, R8 ;  /* 0x0000000406067c2b */ /* 0x000fe20008000108 */
[----:B--2---:R-:W-:Y:S10]  /*1770*/  @!P3 BRA `(.L_x_25) ;  /* 0x000000000020b947 */ /* 0x004ff40003800000 */
[----:B------:R-:W-:Y:S01]  /*1780*/  BSSY B2, `(.L_x_26) ;  /* 0x0000006000027945 */ /* 0x000fe20003800000 */
[----:B------:R-:W-:Y:S01]  /*1790*/  IMAD.MOV.U32 R12, RZ, RZ, R16 ;  /* 0x000000ffff0c7224 */ /* 0x000fe200078e0010 */
[----:B------:R-:W-:Y:S01]  /*17a0*/  MOV R5, 0x17e0 ;  /* 0x000017e000057802 */ /* 0x000fe20000000f00 */
[----:B------:R-:W-:Y:S02]  /*17b0*/  IMAD.MOV.U32 R3, RZ, RZ, R17 ;  /* 0x000000ffff037224 */ /* 0x000fe400078e0011 */
[----:B------:R-:W-:-:S07]  /*17c0*/  IMAD.MOV.U32 R0, RZ, RZ, R38 ;  /* 0x000000ffff007224 */ /* 0x000fce00078e0026 */
[----:B0-----:R-:W-:Y:S05]  /*17d0*/  CALL.REL.NOINC `($triton_$__internal_trig_reduction_slowpathd) ;  /* 0x0000001c00287944 */ /* 0x001fea0003c00000 */
[----:B------:R-:W-:Y:S05]  /*17e0*/  BSYNC B2 ;  /* 0x0000000000027941 */ /* 0x000fea0003800000 */
.L_x_26:
[----:B------:R0:W5:Y:S02]  /*17f0*/  LDL R0, [R35] ;  /* 0x0000000023007983 */ /* 0x0001640000100800 */
.L_x_25:
[----:B------:R-:W-:Y:S05]  /*1800*/  BSYNC B1 ;  /* 0x0000000000017941 */ /* 0x000fea0003800000 */
.L_x_24:
[----:B-----5:R-:W-:Y:S01]  /*1810*/  VIADD R0, R0, 0x1 ;  /* 0x0000000100007836 */ /* 0x020fe20000000000 */
[----:B------:R-:W-:Y:S06]  /*1820*/  BRA `(.L_x_27) ;  /* 0x0000000000087947 */ /* 0x000fec0003800000 */
.L_x_23:
[----:B------:R-:W-:Y:S01]  /*1830*/  DMUL R6, RZ, R16 ;  /* 0x00000010ff067228 */ /* 0x000fe20000000000 */
[----:B------:R-:W-:-:S10]  /*1840*/  IMAD.MOV.U32 R0, RZ, RZ, 0x1 ;  /* 0x00000001ff007424 */ /* 0x000fd400078e00ff */
.L_x_27:
[----:B------:R-:W-:Y:S05]  /*1850*/  BSYNC B0 ;  /* 0x0000000000007941 */ /* 0x000fea0003800000 */
.L_x_22:
[----:B------:R-:W1:Y:S01]  /*1860*/  LDC.64 R28, c[0x4][0x18] ;  /* 0x01000600ff1c7b82 */ /* 0x000e620000000a00 */
[----:B------:R-:W-:Y:S02]  /*1870*/  LOP3.LUT P3, R3, R0, 0x1, RZ, 0xc0, !PT ;  /* 0x0000000100037812 */ /* 0x000fe4000786c0ff */
[----:B------:R-:W-:-:S03]  /*1880*/  ISETP.NE.AND P5, PT, R22, RZ, PT ;  /* 0x000000ff1600720c */ /* 0x000fc60003fa5270 */
        /* <DEDUP_REMOVED lines=11> */
[----:B------:R-:W-:Y:S01]  /*1940*/  BSSY B0, `(.L_x_28) ;  /* 0x000002b000007945 */ /* 0x000fe20003800000 */
[----:B------:R-:W-:-:S02]  /*1950*/  LOP3.LUT P4, RZ, R0, 0x2, RZ, 0xc0, !PT ;  /* 0x0000000200ff7812 */ /* 0x000fc4000788c0ff */
[----:B------:R-:W-:Y:S02]  /*1960*/  FSEL R32, -R32, 4.2945490664224492434e-19, !P3 ;  /* 0x20fd816420207808 */ /* 0x000fe40005800100 */
[----:B------:R-:W-:-:S06]  /*1970*/  FSEL R33, R3, -0.082518599927425384521, !P3 ;  /* 0xbda8ff8303217808 */ /* 0x000fcc0005800000 */
[----:B--2---:R-:W-:-:S08]  /*1980*/  DFMA R8, R30, R32, R8 ;  /* 0x000000201e08722b */ /* 0x004fd00000000008 */
        /* <DEDUP_REMOVED lines=9> */
[----:B------:R-:W-:Y:S01]  /*1a20*/  LOP3.LUT P3, RZ, R24, 0x2, RZ, 0xc0, !PT ;  /* 0x0000000218ff7812 */ /* 0x000fe2000786c0ff */
[----:B------:R-:W-:-:S03]  /*1a30*/  DFMA R24, R20, -1, RZ ;  /* 0xbff000001418782b */ /* 0x000fc600000000ff */
[----:B------:R-:W-:Y:S01]  /*1a40*/  DFMA R32, R22, -1, RZ ;  /* 0xbff000001620782b */ /* 0x000fe200000000ff */
[----:B------:R-:W-:Y:S10]  /*1a50*/  @!P1 BRA P5, `(.L_x_29) ;  /* 0x00000000005c9947 */ /* 0x000ff40002800000 */
[----:B------:R-:W1:Y:S01]  /*1a60*/  F2I.F64 R0, R18 ;  /* 0x0000001200007311 */ /* 0x000e620000301100 */
[----:B------:R-:W-:Y:S01]  /*1a70*/  UMOV UR4, 0x54442d18 ;  /* 0x54442d1800047882 */ /* 0x000fe20000000000 */
[----:B------:R-:W-:Y:S01]  /*1a80*/  UMOV UR5, 0x3ff921fb ;  /* 0x3ff921fb00057882 */ /* 0x000fe20000000000 */
[----:B------:R-:W-:-:S05]  /*1a90*/  DSETP.GE.AND P1, PT, |R14|, 2.14748364800000000000e+09, PT ;  /* 0x41e000000e00742a */ /* 0x000fca0003f26200 */
        /* <DEDUP_REMOVED lines=17> */
.L_x_31:
[----:B------:R0:W5:Y:S01]  /*1bb0*/  LDL R0, [R35] ;  /* 0x0000000023007983 */ /* 0x0001620000100800 */
[----:B------:R-:W-:Y:S05]  /*1bc0*/  BRA `(.L_x_30) ;  /* 0x0000000000087947 */ /* 0x000fea0003800000 */
.L_x_29:
[----:B------:R-:W-:Y:S01]  /*1bd0*/  DMUL R6, RZ, R14 ;  /* 0x0000000eff067228 */ /* 0x000fe20000000000 */
[----:B------:R-:W-:-:S10]  /*1be0*/  IMAD.MOV.U32 R0, RZ, RZ, RZ ;  /* 0x000000ffff007224 */ /* 0x000fd400078e00ff */
.L_x_30:
[----:B------:R-:W-:Y:S05]  /*1bf0*/  BSYNC B0 ;  /* 0x0000000000007941 */ /* 0x000fea0003800000 */
.L_x_28:
[----:B------:R-:W1:Y:S01]  /*1c00*/  LDC.64 R26, c[0x4][0x18] ;  /* 0x01000600ff1a7b82 */ /* 0x000e620000000a00 */
[----:B-----5:R-:W-:Y:S02]  /*1c10*/  LOP3.LUT P1, R3, R0, 0x1, RZ, 0xc0, !PT ;  /* 0x0000000100037812 */ /* 0x020fe4000782c0ff */
        /* <DEDUP_REMOVED lines=12> */
[----:B------:R-:W-:Y:S02]  /*1ce0*/  BSSY B0, `(.L_x_32) ;  /* 0x000002f000007945 */ /* 0x000fe40003800000 */
[----:B------:R-:W-:-:S02]  /*1cf0*/  FSEL R30, -R30, 4.2945490664224492434e-19, !P1 ;  /* 0x20fd81641e1e7808 */ /* 0x000fc40004800100 */
[----:B------:R-:W-:-:S06]  /*1d00*/  FSEL R31, R3, -0.082518599927425384521, !P1 ;  /* 0xbda8ff83031f7808 */ /* 0x000fcc0004800000 */
[----:B--2---:R-:W-:-:S08]  /*1d10*/  DFMA R8, R28, R30, R8 ;  /* 0x0000001e1c08722b */ /* 0x004fd00000000008 */
[----:B---3--:R-:W-:-:S08]  /*1d20*/  DFMA R8, R28, R8, R10 ;  /* 0x000000081c08722b */ /* 0x008fd0000000000a */
[----:B----4-:R-:W-:-:S08]  /*1d30*/  DFMA R8, R28, R8, R12 ;  /* 0x000000081c08722b */ /* 0x010fd0000000000c */
[----:B-----5:R-:W-:Y:S01]  /*1d40*/  DFMA R8, R28, R8, R14 ;  /* 0x000000081c08722b */ /* 0x020fe2000000000e */
[----:B------:R-:W-:Y:S02]  /*1d50*/  FSEL R14, R20, R24, !P3 ;  /* 0x00000018140e7208 */ /* 0x000fe40005800000 */
[----:B------:R-:W-:Y:S02]  /*1d60*/  FSEL R15, R21, R25, !P3 ;  /* 0x00000019150f7208 */ /* 0x000fe40005800000 */
[----:B------:R-:W-:-:S03]  /*1d70*/  FSEL R20, R22, R32, !P4 ;  /* 0x0000002016147208 */ /* 0x000fc60006000000 */
[----:B------:R-:W-:Y:S01]  /*1d80*/  DFMA R8, R28, R8, R18 ;  /* 0x000000081c08722b */ /* 0x000fe20000000012 */
[----:B------:R-:W-:-:S07]  /*1d90*/  FSEL R21, R23, R33, !P4 ;  /* 0x0000002117157208 */ /* 0x000fce0006000000 */
[----:B------:R-:W-:-:S08]  /*1da0*/  DFMA R8, R28, R8, R26 ;  /* 0x000000081c08722b */ /* 0x000fd0000000001a */
[----:B------:R-:W-:Y:S02]  /*1db0*/  DFMA R6, R8, R6, R6 ;  /* 0x000000060806722b */ /* 0x000fe40000000006 */
[----:B------:R-:W-:-:S10]  /*1dc0*/  DFMA R8, R28, R8, 1 ;  /* 0x3ff000001c08742b */ /* 0x000fd40000000008 */
[----:B------:R-:W-:Y:S02]  /*1dd0*/  FSEL R8, R6, R8, !P1 ;  /* 0x0000000806087208 */ /* 0x000fe40004800000 */
[----:B------:R-:W-:Y:S02]  /*1de0*/  FSEL R9, R7, R9, !P1 ;  /* 0x0000000907097208 */ /* 0x000fe40004800000 */
[----:B------:R-:W-:-:S04]  /*1df0*/  LOP3.LUT P1, RZ, R0, 0x2, RZ, 0xc0, !PT ;  /* 0x0000000200ff7812 */ /* 0x000fc8000782c0ff */
[----:B------:R-:W-:-:S10]  /*1e00*/  DFMA R6, R8, -1, RZ ;  /* 0xbff000000806782b */ /* 0x000fd400000000ff */
[----:B------:R-:W-:Y:S02]  /*1e10*/  FSEL R18, R8, R6, !P1 ;  /* 0x0000000608127208 */ /* 0x000fe40004800000 */
[----:B------:R-:W-:Y:S01]  /*1e20*/  FSEL R19, R9, R7, !P1 ;  /* 0x0000000709137208 */ /* 0x000fe20004800000 */
[----:B------:R-:W-:Y:S06]  /*1e30*/  @!P2 BRA P5, `(.L_x_33) ;  /* 0x00000000005ca947 */ /* 0x000fec0002800000 */
        /* <DEDUP_REMOVED lines=21> */
.L_x_35:
[----:B------:R0:W5:Y:S01]  /*1f90*/  LDL R36, [R35] ;  /* 0x0000000023247983 */ /* 0x0001620000100800 */
[----:B------:R-:W-:Y:S05]  /*1fa0*/  BRA `(.L_x_34) ;  /* 0x0000000000087947 */ /* 0x000fea0003800000 */
.L_x_33:
[----:B------:R-:W-:Y:S01]  /*1fb0*/  DMUL R6, RZ, R16 ;  /* 0x00000010ff067228 */ /* 0x000fe20000000000 */
[----:B------:R-:W-:-:S10]  /*1fc0*/  IMAD.MOV.U32 R36, RZ, RZ, RZ ;  /* 0x000000ffff247224 */ /* 0x000fd400078e00ff */
.L_x_34:
[----:B------:R-:W-:Y:S05]  /*1fd0*/  BSYNC B0 ;  /* 0x0000000000007941 */ /* 0x000fea0003800000 */
.L_x_32:
        /* <DEDUP_REMOVED lines=14> */
[----:B------:R-:W1:Y:S01]  /*20c0*/  F2F.F32.F64 R15, R14 ;  /* 0x0000000e000f7310 */ /* 0x000e620000301000 */
[----:B------:R-:W-:Y:S01]  /*20d0*/  IMAD R41, R4, 0x80, R41 ;  /* 0x0000008004297824 */ /* 0x000fe200078e0229 */
[----:B------:R-:W-:-:S02]  /*20e0*/  FSEL R28, -R28, 4.2945490664224492434e-19, !P1 ;  /* 0x20fd81641c1c7808 */ /* 0x000fc40004800100 */
[----:B------:R-:W-:-:S04]  /*20f0*/  FSEL R29, R0, -0.082518599927425384521, !P1 ;  /* 0xbda8ff83001d7808 */ /* 0x000fc80004800000 */
[----:B------:R-:W2:Y:S08]  /*2100*/  F2F.F32.F64 R21, R20 ;  /* 0x0000001400157310 */ /* 0x000eb00000301000 */
[----:B------:R-:W2:Y:S02]  /*2110*/  F2F.F32.F64 R19, R18 ;  /* 0x0000001200137310 */ /* 0x000ea40000301000 */
[----:B--2---:R-:W-:-:S08]  /*2120*/  DFMA R16, R2, R28, R16 ;  /* 0x0000001c0210722b */ /* 0x004fd00000000010 */
[----:B---3--:R-:W-:-:S08]  /*2130*/  DFMA R16, R2, R16, R22 ;  /* 0x000000100210722b */ /* 0x008fd00000000016 */
[----:B----4-:R-:W-:-:S08]  /*2140*/  DFMA R16, R2, R16, R24 ;  /* 0x000000100210722b */ /* 0x010fd00000000018 */
[----:B-----5:R-:W-:-:S08]  /*2150*/  DFMA R16, R2, R16, R26 ;  /* 0x000000100210722b */ /* 0x020fd0000000001a */
[C---:B------:R-:W-:Y:S02]  /*2160*/  DFMA R10, R2.reuse, R16, R10 ;  /* 0x00000010020a722b */ /* 0x040fe4000000000a */
[----:B------:R-:W2:Y:S06]  /*2170*/  LDC.64 R16, c[0x0][0x220] ;  /* 0x00008800ff107b82 */ /* 0x000eac0000000a00 */
[----:B------:R-:W-:Y:S02]  /*2180*/  DFMA R10, R2, R10, R8 ;  /* 0x0000000a020a722b */ /* 0x000fe40000000008 */
[----:B------:R-:W3:Y:S06]  /*2190*/  LDC.64 R8, c[0x0][0x228] ;  /* 0x00008a00ff087b82 */ /* 0x000eec0000000a00 */
[----:B------:R-:W-:-:S02]  /*21a0*/  DFMA R6, R10, R6, R6 ;  /* 0x000000060a06722b */ /* 0x000fc40000000006 */
[----:B------:R-:W-:Y:S01]  /*21b0*/  DFMA R2, R2, R10, 1 ;  /* 0x3ff000000202742b */ /* 0x000fe2000000000a */
[----:B------:R-:W-:-:S04]  /*21c0*/  IMAD R11, R4, 0x80, R42 ;  /* 0x00000080040b7824 */ /* 0x000fc800078e022a */
[----:B--2---:R-:W-:-:S05]  /*21d0*/  IMAD.WIDE R4, R11, 0x4, R16 ;  /* 0x000000040b047825 */ /* 0x004fca00078e0210 */
[----:B------:R-:W-:Y:S02]  /*21e0*/  FSEL R12, R6, R2, !P1 ;  /* 0x00000002060c7208 */ /* 0x000fe40004800000 */
[----:B------:R-:W-:Y:S01]  /*21f0*/  FSEL R13, R7, R3, !P1 ;  /* 0x00000003070d7208 */ /* 0x000fe20004800000 */
[----:B------:R-:W-:Y:S01]  /*2200*/  IMAD.WIDE R6, R41, 0x4, R16 ;  /* 0x0000000429067825 */ /* 0x000fe200078e0210 */
[----:B-1----:R1:W-:Y:S01]  /*2210*/  @!P2 STG.E desc[UR6][R4.64], R15 ;  /* 0x0000000f0400a986 */ /* 0x0023e2000c101906 */
[----:B------:R-:W-:Y:S02]  /*2220*/  LOP3.LUT P1, RZ, R36, 0x2, RZ, 0xc0, !PT ;  /* 0x0000000224ff7812 */ /* 0x000fe4000782c0ff */
[----:B---3--:R-:W-:Y:S01]  /*2230*/  IMAD.WIDE R10, R11, 0x4, R8 ;  /* 0x000000040b0a7825 */ /* 0x008fe200078e0208 */
[----:B------:R-:W-:Y:S01]  /*2240*/  DFMA R2, R12, -1, RZ ;  /* 0xbff000000c02782b */ /* 0x000fe200000000ff */
[----:B0-----:R1:W-:Y:S04]  /*2250*/  @!P0 STG.E desc[UR6][R6.64], R21 ;  /* 0x0000001506008986 */ /* 0x0013e8000c101906 */
[----:B------:R1:W-:Y:S05]  /*2260*/  @!P2 STG.E desc[UR6][R10.64], R19 ;  /* 0x000000130a00a986 */ /* 0x0003ea000c101906 */
[----:B------:R-:W-:-:S02]  /*2270*/  FSEL R2, R12, R2, !P1 ;  /* 0x000000020c027208 */ /* 0x000fc40004800000 */
[----:B------:R-:W-:Y:S01]  /*2280*/  FSEL R3, R13, R3, !P1 ;  /* 0x000000030d037208 */ /* 0x000fe20004800000 */
[----:B------:R-:W-:Y:S06]  /*2290*/  @P0 EXIT ;  /* 0x000000000000094d */ /* 0x000fec0003800000 */
[----:B------:R-:W0:Y:S01]  /*22a0*/  F2F.F32.F64 R3, R2 ;  /* 0x0000000200037310 */ /* 0x000e220000301000 */
[----:B------:R-:W-:-:S05]  /*22b0*/  IMAD.WIDE R8, R41, 0x4, R8 ;  /* 0x0000000429087825 */ /* 0x000fca00078e0208 */
[----:B0-----:R-:W-:Y:S01]  /*22c0*/  STG.E desc[UR6][R8.64], R3 ;  /* 0x0000000308007986 */ /* 0x001fe2000c101906 */
[----:B------:R-:W-:Y:S05]  /*22d0*/  EXIT ;  /* 0x000000000000794d */ /* 0x000fea0003800000 */
        .weak           $__internal_0_$__cuda_sm20_div_rn_f64_full
        .type           $__internal_0_$__cuda_sm20_div_rn_f64_full,@function
        .size           $__internal_0_$__cuda_sm20_div_rn_f64_full,($triton_$__internal_accurate_pow - $__internal_0_$__cuda_sm20_div_rn_f64_full)
$__internal_0_$__cuda_sm20_div_rn_f64_full:
[C---:B------:R-:W-:Y:S01]  /*22e0*/  FSETP.GEU.AND P1, PT, |R17|.reuse, 1.469367938527859385e-39, PT ;  /* 0x001000001100780b */ /* 0x040fe20003f2e200 */
[--C-:B------:R-:W-:Y:S01]  /*22f0*/  IMAD.MOV.U32 R16, RZ, RZ, R12.reuse ;  /* 0x000000ffff107224 */ /* 0x100fe200078e000c */
[C---:B------:R-:W-:Y:S01]  /*2300*/  LOP3.LUT R18, R17.reuse, 0x800fffff, RZ, 0xc0, !PT ;  /* 0x800fffff11127812 */ /* 0x040fe200078ec0ff */
[----:B------:R-:W-:Y:S01]  /*2310*/  IMAD.MOV.U32 R22, RZ, RZ, 0x1 ;  /* 0x00000001ff167424 */ /* 0x000fe200078e00ff */
[----:B------:R-:W-:Y:S01]  /*2320*/  LOP3.LUT R28, R17, 0x7ff00000, RZ, 0xc0, !PT ;  /* 0x7ff00000111c7812 */ /* 0x000fe200078ec0ff */
[----:B------:R-:W-:Y:S01]  /*2330*/  IMAD.MOV.U32 R5, RZ, RZ, 0x1ca00000 ;  /* 0x1ca00000ff057424 */ /* 0x000fe200078e00ff */
[----:B------:R-:W-:Y:S01]  /*2340*/  LOP3.LUT R19, R18, 0x3ff00000, RZ, 0xfc, !PT ;  /* 0x3ff0000012137812 */ /* 0x000fe200078efcff */
[----:B------:R-:W-:-:S06]  /*2350*/  IMAD.MOV.U32 R18, RZ, RZ, R12 ;  /* 0x000000ffff127224 */ /* 0x000fcc00078e000c */
[----:B------:R-:W-:-:S06]  /*2360*/  @!P1 DMUL R18, R16, 8.98846567431157953865e+307 ;  /* 0x7fe0000010129828 */ /* 0x000fcc0000000000 */
[----:B------:R-:W0:Y:S02]  /*2370*/  MUFU.RCP64H R23, R19 ;  /* 0x0000001300177308 */ /* 0x000e240000001800 */
[----:B0-----:R-:W-:-:S08]  /*2380*/  DFMA R12, R22, -R18, 1 ;  /* 0x3ff00000160c742b */ /* 0x001fd00000000812 */
[----:B------:R-:W-:Y:S01]  /*2390*/  DFMA R20, R12, R12, R12 ;  /* 0x0000000c0c14722b */ /* 0x000fe2000000000c */
[----:B------:R-:W-:Y:S02]  /*23a0*/  IMAD.U32 R13, RZ, RZ, UR5 ;  /* 0x00000005ff0d7e24 */ /* 0x000fe4000f8e00ff */
[----:B------:R-:W-:-:S03]  /*23b0*/  IMAD.U32 R12, RZ, RZ, UR4 ;  /* 0x00000004ff0c7e24 */ /* 0x000fc6000f8e00ff */
[----:B------:R-:W-:Y:S02]  /*23c0*/  LOP3.LUT R3, R13, 0x7ff00000, RZ, 0xc0, !PT ;  /* 0x7ff000000d037812 */ /* 0x000fe400078ec0ff */
[----:B------:R-:W-:Y:S01]  /*23d0*/  DFMA R22, R22, R20, R22 ;  /* 0x000000141616722b */ /* 0x000fe20000000016 */
[----:B------:R-:W-:Y:S01]  /*23e0*/  IMAD.MOV.U32 R20, RZ, RZ, R12 ;  /* 0x000000ffff147224 */ /* 0x000fe200078e000c */
[----:B------:R-:W-:Y:S01]  /*23f0*/  ISETP.GE.U32.AND P2, PT, R3, R28, PT ;  /* 0x0000001c0300720c */ /* 0x000fe20003f46070 */
[----:B------:R-:W-:-:S03]  /*2400*/  IMAD.MOV.U32 R29, RZ, RZ, R3 ;  /* 0x000000ffff1d7224 */ /* 0x000fc600078e0003 */
[----:B------:R-:W-:Y:S02]  /*2410*/  SEL R21, R5, 0x63400000, !P2 ;  /* 0x6340000005157807 */ /* 0x000fe40005000000 */
[----:B------:R-:W-:Y:S01]  /*2420*/  DFMA R24, R22, -R18, 1 ;  /* 0x3ff000001618742b */ /* 0x000fe20000000812 */
[----:B------:R-:W-:Y:S02]  /*2430*/  FSETP.GEU.AND P2, PT, |R13|, 1.469367938527859385e-39, PT ;  /* 0x001000000d00780b */ /* 0x000fe40003f4e200 */
[----:B------:R-:W-:-:S05]  /*2440*/  LOP3.LUT R21, R21, 0x800fffff, R13, 0xf8, !PT ;  /* 0x800fffff15157812 */ /* 0x000fca00078ef80d */
[----:B------:R-:W-:-:S06]  /*2450*/  DFMA R22, R22, R24, R22 ;  /* 0x000000181616722b */ /* 0x000fcc0000000016 */
[----:B------:R-:W-:Y:S05]  /*2460*/  @P2 BRA `(.L_x_36) ;  /* 0x0000000000202947 */ /* 0x000fea0003800000 */
[----:B------:R-:W-:-:S04]  /*2470*/  LOP3.LUT R24, R17, 0x7ff00000, RZ, 0xc0, !PT ;  /* 0x7ff0000011187812 */ /* 0x000fc800078ec0ff */
[----:B------:R-:W-:Y:S01]  /*2480*/  ISETP.GE.U32.AND P2, PT, R3, R24, PT ;  /* 0x000000180300720c */ /* 0x000fe20003f46070 */
[----:B------:R-:W-:-:S03]  /*2490*/  IMAD.MOV.U32 R24, RZ, RZ, RZ ;  /* 0x000000ffff187224 */ /* 0x000fc600078e00ff */
[----:B------:R-:W-:-:S04]  /*24a0*/  SEL R25, R5, 0x63400000, !P2 ;  /* 0x6340000005197807 */ /* 0x000fc80005000000 */
[----:B------:R-:W-:-:S04]  /*24b0*/  LOP3.LUT R25, R25, 0x80000000, R13, 0xf8, !PT ;  /* 0x8000000019197812 */ /* 0x000fc800078ef80d */
[----:B------:R-:W-:-:S06]  /*24c0*/  LOP3.LUT R25, R25, 0x100000, RZ, 0xfc, !PT ;  /* 0x0010000019197812 */ /* 0x000fcc00078efcff */
[----:B------:R-:W-:-:S10]  /*24d0*/  DFMA R20, R20, 2, -R24 ;  /* 0x400000001414782b */ /* 0x000fd40000000818 */
[----:B------:R-:W-:-:S07]  /*24e0*/  LOP3.LUT R29, R21, 0x7ff00000, RZ, 0xc0, !PT ;  /* 0x7ff00000151d7812 */ /* 0x000fce00078ec0ff */
.L_x_36:
[----:B------:R-:W-:Y:S01]  /*24f0*/  @!P1 LOP3.LUT R28, R19, 0x7ff00000, RZ, 0xc0, !PT ;  /* 0x7ff00000131c9812 */ /* 0x000fe200078ec0ff */
[----:B------:R-:W-:Y:S01]  /*2500*/  VIADD R30, R29, 0xffffffff ;  /* 0xffffffff1d1e7836 */ /* 0x000fe20000000000 */
[----:B------:R-:W-:Y:S01]  /*2510*/  DMUL R24, R22, R20 ;  /* 0x0000001416187228 */ /* 0x000fe20000000000 */
[----:B------:R-:W-:Y:S02]  /*2520*/  BSSY B1, `(.L_x_37) ;  /* 0x0000039000017945 */ /* 0x000fe40003800000 */
[----:B------:R-:W-:Y:S01]  /*2530*/  VIADD R31, R28, 0xffffffff ;  /* 0xffffffff1c1f7836 */ /* 0x000fe20000000000 */
[----:B------:R-:W-:-:S04]  /*2540*/  ISETP.GT.U32.AND P1, PT, R30, 0x7feffffe, PT ;  /* 0x7feffffe1e00780c */ /* 0x000fc80003f24070 */
[----:B------:R-:W-:Y:S01]  /*2550*/  ISETP.GT.U32.OR P1, PT, R31, 0x7feffffe, P1 ;  /* 0x7feffffe1f00780c */ /* 0x000fe20000f24470 */
[----:B------:R-:W-:-:S08]  /*2560*/  DFMA R26, R24, -R18, R20 ;  /* 0x80000012181a722b */ /* 0x000fd00000000014 */
[----:B------:R-:W-:-:S04]  /*2570*/  DFMA R22, R22, R26, R24 ;  /* 0x0000001a1616722b */ /* 0x000fc80000000018 */
[----:B------:R-:W-:Y:S07]  /*2580*/  @P1 BRA `(.L_x_38) ;  /* 0x0000000000741947 */ /* 0x000fee0003800000 */
[----:B------:R-:W-:Y:S01]  /*2590*/  LOP3.LUT R24, R17, 0x7ff00000, RZ, 0xc0, !PT ;  /* 0x7ff0000011187812 */ /* 0x000fe200078ec0ff */
[----:B------:R-:W-:-:S03]  /*25a0*/  UMOV UR8, 0xb9600000 ;  /* 0xb960000000087882 */ /* 0x000fc60000000000 */
[----:B------:R-:W-:Y:S01]  /*25b0*/  ISETP.GE.U32.AND P1, PT, R3, R24, PT ;  /* 0x000000180300720c */ /* 0x000fe20003f26070 */
[----:B------:R-:W-:-:S05]  /*25c0*/  IMAD.MOV R12, RZ, RZ, -R24 ;  /* 0x000000ffff0c7224 */ /* 0x000fca00078e0a18 */
[----:B------:R-:W-:Y:S02]  /*25d0*/  VIADDMNMX R3, R3, R12, UR8, !PT ;  /* 0x0000000803037e46 */ /* 0x000fe4000f80010c */
[----:B------:R-:W-:Y:S02]  /*25e0*/  SEL R12, R5, 0x63400000, !P1 ;  /* 0x63400000050c7807 */ /* 0x000fe40004800000 */
[----:B------:R-:W-:-:S05]  /*25f0*/  VIMNMX R3, R3, 0x46a00000, PT ;  /* 0x46a0000003037848 */ /* 0x000fca0003fe0100 */
[----:B------:R-:W-:Y:S02]  /*2600*/  IMAD.IADD R5, R3, 0x1, -R12 ;  /* 0x0000000103057824 */ /* 0x000fe400078e0a0c */
[----:B------:R-:W-:Y:S02]  /*2610*/  IMAD.MOV.U32 R12, RZ, RZ, RZ ;  /* 0x000000ffff0c7224 */ /* 0x000fe400078e00ff */
[----:B------:R-:W-:-:S06]  /*2620*/  VIADD R13, R5, 0x7fe00000 ;  /* 0x7fe00000050d7836 */ /* 0x000fcc0000000000 */
[----:B------:R-:W-:-:S10]  /*2630*/  DMUL R24, R22, R12 ;  /* 0x0000000c16187228 */ /* 0x000fd40000000000 */
[----:B------:R-:W-:-:S13]  /*2640*/  FSETP.GTU.AND P1, PT, |R25|, 1.469367938527859385e-39, PT ;  /* 0x001000001900780b */ /* 0x000fda0003f2c200 */
[----:B------:R-:W-:Y:S05]  /*2650*/  @P1 BRA `(.L_x_39) ;  /* 0x0000000000941947 */ /* 0x000fea0003800000 */
[----:B------:R-:W-:Y:S01]  /*2660*/  DFMA R18, R22, -R18, R20 ;  /* 0x800000121612722b */ /* 0x000fe20000000014 */
[----:B------:R-:W-:-:S09]  /*2670*/  IMAD.MOV.U32 R12, RZ, RZ, RZ ;  /* 0x000000ffff0c7224 */ /* 0x000fd200078e00ff */
[----:B------:R-:W-:Y:S02]  /*2680*/  FSETP.NEU.AND P1, PT, R19, RZ, PT ;  /* 0x000000ff1300720b */ /* 0x000fe40003f2d000 */
[----:B------:R-:W-:-:S04]  /*2690*/  LOP3.LUT R3, R19, 0x80000000, R17, 0x48, !PT ;  /* 0x8000000013037812 */ /* 0x000fc800078e4811 */
[----:B------:R-:W-:-:S07]  /*26a0*/  LOP3.LUT R13, R3, R13, RZ, 0xfc, !PT ;  /* 0x0000000d030d7212 */ /* 0x000fce00078efcff */
[----:B------:R-:W-:Y:S05]  /*26b0*/  @!P1 BRA `(.L_x_39) ;  /* 0x00000000007c9947 */ /* 0x000fea0003800000 */
[----:B------:R-:W-:Y:S01]  /*26c0*/  IMAD.MOV R17, RZ, RZ, -R5 ;  /* 0x000000ffff117224 */ /* 0x000fe200078e0a05 */
[----:B------:R-:W-:Y:S01]  /*26d0*/  DMUL.RP R12, R22, R12 ;  /* 0x0000000c160c7228 */ /* 0x000fe20000008000 */
[----:B------:R-:W-:Y:S01]  /*26e0*/  IMAD.MOV.U32 R16, RZ, RZ, RZ ;  /* 0x000000ffff107224 */ /* 0x000fe200078e00ff */
[----:B------:R-:W-:-:S05]  /*26f0*/  IADD3 R5, -R5, -0x43300000, RZ ;  /* 0xbcd0000005057810 */ /* 0x000fca0007ffe1ff */
[----:B------:R-:W-:-:S03]  /*2700*/  DFMA R16, R24, -R16, R22 ;  /* 0x800000101810722b */ /* 0x000fc60000000016 */
[----:B------:R-:W-:-:S07]  /*2710*/  LOP3.LUT R3, R13, R3, RZ, 0x3c, !PT ;  /* 0x000000030d037212 */ /* 0x000fce00078e3cff */
[----:B------:R-:W-:-:S04]  /*2720*/  FSETP.NEU.AND P1, PT, |R17|, R5, PT ;  /* 0x000000051100720b */ /* 0x000fc80003f2d200 */
[----:B------:R-:W-:Y:S02]  /*2730*/  FSEL R24, R12, R24, !P1 ;  /* 0x000000180c187208 */ /* 0x000fe40004800000 */
[----:B------:R-:W-:Y:S01]  /*2740*/  FSEL R25, R3, R25, !P1 ;  /* 0x0000001903197208 */ /* 0x000fe20004800000 */
[----:B------:R-:W-:Y:S06]  /*2750*/  BRA `(.L_x_39) ;  /* 0x0000000000547947 */ /* 0x000fec0003800000 */
.L_x_38:
[----:B------:R-:W-:-:S14]  /*2760*/  DSETP.NAN.AND P1, PT, R12, R12, PT ;  /* 0x0000000c0c00722a */ /* 0x000fdc0003f28000 */
[----:B------:R-:W-:Y:S05]  /*2770*/  @P1 BRA `(.L_x_40) ;  /* 0x0000000000441947 */ /* 0x000fea0003800000 */
[----:B------:R-:W-:-:S14]  /*2780*/  DSETP.NAN.AND P1, PT, R16, R16, PT ;  /* 0x000000101000722a */ /* 0x000fdc0003f28000 */
[----:B------:R-:W-:Y:S05]  /*2790*/  @P1 BRA `(.L_x_41) ;  /* 0x0000000000301947 */ /* 0x000fea0003800000 */
[----:B------:R-:W-:Y:S01]  /*27a0*/  ISETP.NE.AND P1, PT, R29, R28, PT ;  /* 0x0000001c1d00720c */ /* 0x000fe20003f25270 */
[----:B------:R-:W-:Y:S02]  /*27b0*/  IMAD.MOV.U32 R24, RZ, RZ, 0x0 ;  /* 0x00000000ff187424 */ /* 0x000fe400078e00ff */
[----:B------:R-:W-:-:S10]  /*27c0*/  IMAD.MOV.U32 R25, RZ, RZ, -0x80000 ;  /* 0xfff80000ff197424 */ /* 0x000fd400078e00ff */
[----:B------:R-:W-:Y:S05]  /*27d0*/  @!P1 BRA `(.L_x_39) ;  /* 0x0000000000349947 */ /* 0x000fea0003800000 */
[----:B------:R-:W-:Y:S02]  /*27e0*/  ISETP.NE.AND P1, PT, R29, 0x7ff00000, PT ;  /* 0x7ff000001d00780c */ /* 0x000fe40003f25270 */
[----:B------:R-:W-:Y:S02]  /*27f0*/  LOP3.LUT R25, R13, 0x80000000, R17, 0x48, !PT ;  /* 0x800000000d197812 */ /* 0x000fe400078e4811 */
[----:B------:R-:W-:-:S13]  /*2800*/  ISETP.EQ.OR P1, PT, R28, RZ, !P1 ;  /* 0x000000ff1c00720c */ /* 0x000fda0004f22670 */
[----:B------:R-:W-:Y:S01]  /*2810*/  @P1 LOP3.LUT R3, R25, 0x7ff00000, RZ, 0xfc, !PT ;  /* 0x7ff0000019031812 */ /* 0x000fe200078efcff */
[----:B------:R-:W-:Y:S02]  /*2820*/  @!P1 IMAD.MOV.U32 R24, RZ, RZ, RZ ;  /* 0x000000ffff189224 */ /* 0x000fe400078e00ff */
[----:B------:R-:W-:Y:S02]  /*2830*/  @P1 IMAD.MOV.U32 R24, RZ, RZ, RZ ;  /* 0x000000ffff181224 */ /* 0x000fe400078e00ff */
[----:B------:R-:W-:Y:S01]  /*2840*/  @P1 IMAD.MOV.U32 R25, RZ, RZ, R3 ;  /* 0x000000ffff191224 */ /* 0x000fe200078e0003 */
[----:B------:R-:W-:Y:S06]  /*2850*/  BRA `(.L_x_39) ;  /* 0x0000000000147947 */ /* 0x000fec0003800000 */
.L_x_41:
[----:B------:R-:W-:Y:S01]  /*2860*/  LOP3.LUT R25, R17, 0x80000, RZ, 0xfc, !PT ;  /* 0x0008000011197812 */ /* 0x000fe200078efcff */
[----:B------:R-:W-:Y:S01]  /*2870*/  IMAD.MOV.U32 R24, RZ, RZ, R16 ;  /* 0x000000ffff187224 */ /* 0x000fe200078e0010 */
[----:B------:R-:W-:Y:S06]  /*2880*/  BRA `(.L_x_39) ;  /* 0x0000000000087947 */ /* 0x000fec0003800000 */
.L_x_40:
[----:B------:R-:W-:Y:S01]  /*2890*/  LOP3.LUT R25, R13, 0x80000, RZ, 0xfc, !PT ;  /* 0x000800000d197812 */ /* 0x000fe200078efcff */
[----:B------:R-:W-:-:S07]  /*28a0*/  IMAD.MOV.U32 R24, RZ, RZ, R12 ;  /* 0x000000ffff187224 */ /* 0x000fce00078e000c */
.L_x_39:
[----:B------:R-:W-:Y:S05]  /*28b0*/  BSYNC B1 ;  /* 0x0000000000017941 */ /* 0x000fea0003800000 */
.L_x_37:
[----:B------:R-:W-:Y:S02]  /*28c0*/  IMAD.MOV.U32 R12, RZ, RZ, R0 ;  /* 0x000000ffff0c7224 */ /* 0x000fe400078e0000 */
[----:B------:R-:W-:Y:S02]  /*28d0*/  IMAD.MOV.U32 R13, RZ, RZ, 0x0 ;  /* 0x00000000ff0d7424 */ /* 0x000fe400078e00ff */
[----:B------:R-:W-:Y:S02]  /*28e0*/  IMAD.MOV.U32 R16, RZ, RZ, R24 ;  /* 0x000000ffff107224 */ /* 0x000fe400078e0018 */
[----:B------:R-:W-:Y:S01]  /*28f0*/  IMAD.MOV.U32 R17, RZ, RZ, R25 ;  /* 0x000000ffff117224 */ /* 0x000fe200078e0019 */
[----:B------:R-:W-:Y:S06]  /*2900*/  RET.REL.NODEC R12 `(triton_) ;  /* 0xffffffd40cbc7950 */ /* 0x000fec0003c3ffff */
        .type           $triton_$__internal_accurate_pow,@function
        .size           $triton_$__internal_accurate_pow,($triton_$__internal_trig_reduction_slowpathd - $triton_$__internal_accurate_pow)
$triton_$__internal_accurate_pow:
[----:B------:R-:W-:Y:S01]  /*2910*/  ISETP.GT.U32.AND P1, PT, R13, 0xfffff, PT ;  /* 0x000fffff0d00780c */ /* 0x000fe20003f24070 */
[----:B------:R-:W-:Y:S01]  /*2920*/  IMAD.MOV.U32 R10, RZ, RZ, R12 ;  /* 0x000000ffff0a7224 */ /* 0x000fe200078e000c */
[----:B------:R-:W-:Y:S01]  /*2930*/  UMOV UR4, 0x7d2cafe2 ;  /* 0x7d2cafe200047882 */ /* 0x000fe20000000000 */
[--C-:B------:R-:W-:Y:S01]  /*2940*/  IMAD.MOV.U32 R11, RZ, RZ, R13.reuse ;  /* 0x000000ffff0b7224 */ /* 0x100fe200078e000d */
[----:B------:R-:W-:Y:S01]  /*2950*/  UMOV UR5, 0x3eb0f5ff ;  /* 0x3eb0f5ff00057882 */ /* 0x000fe20000000000 */
[----:B------:R-:W-:Y:S02]  /*2960*/  IMAD.MOV.U32 R3, RZ, RZ, R13 ;  /* 0x000000ffff037224 */ /* 0x000fe400078e000d */
[----:B------:R-:W-:Y:S02]  /*2970*/  IMAD.MOV.U32 R26, RZ, RZ, 0x41ad3b5a ;  /* 0x41ad3b5aff1a7424 */ /* 0x000fe400078e00ff */
[----:B------:R-:W-:-:S04]  /*2980*/  IMAD.MOV.U32 R27, RZ, RZ, 0x3ed0f5d2 ;  /* 0x3ed0f5d2ff1b7424 */ /* 0x000fc800078e00ff */
[----:B------:R-:W-:-:S10]  /*2990*/  @!P1 DMUL R10, R10, 1.80143985094819840000e+16 ;  /* 0x435000000a0a9828 */ /* 0x000fd40000000000 */
[----:B------:R-:W-:Y:S02]  /*29a0*/  @!P1 IMAD.MOV.U32 R3, RZ, RZ, R11 ;  /* 0x000000ffff039224 */ /* 0x000fe400078e000b */
[----:B------:R-:W-:Y:S02]  /*29b0*/  @!P1 IMAD.MOV.U32 R12, RZ, RZ, R10 ;  /* 0x000000ffff0c9224 */ /* 0x000fe400078e000a */
[----:B------:R-:W-:Y:S01]  /*29c0*/  IMAD.MOV.U32 R10, RZ, RZ, RZ ;  /* 0x000000ffff0a7224 */ /* 0x000fe200078e00ff */
[----:B------:R-:W-:Y:S02]  /*29d0*/  LOP3.LUT R14, R3, 0x800fffff, RZ, 0xc0, !PT ;  /* 0x800fffff030e7812 */ /* 0x000fe400078ec0ff */
[----:B------:R-:W-:Y:S02]  /*29e0*/  SHF.R.U32.HI R3, RZ, 0x14, R13 ;  /* 0x00000014ff037819 */ /* 0x000fe4000001160d */
[----:B------:R-:W-:Y:S02]  /*29f0*/  LOP3.LUT R13, R14, 0x3ff00000, RZ, 0xfc, !PT ;  /* 0x3ff000000e0d7812 */ /* 0x000fe400078efcff */
[----:B------:R-:W-:-:S02]  /*2a00*/  @!P1 LEA.HI R3, R11, 0xffffffca, RZ, 0xc ;  /* 0xffffffca0b039811 */ /* 0x000fc400078f60ff */
[----:B------:R-:W-:-:S13]  /*2a10*/  ISETP.GE.U32.AND P1, PT, R13, 0x3ff6a09f, PT ;  /* 0x3ff6a09f0d00780c */ /* 0x000fda0003f26070 */
[----:B------:R-:W-:-:S04]  /*2a20*/  @P1 VIADD R11, R13, 0xfff00000 ;  /* 0xfff000000d0b1836 */ /* 0x000fc80000000000 */
[----:B------:R-:W-:-:S06]  /*2a30*/  @P1 IMAD.MOV.U32 R13, RZ, RZ, R11 ;  /* 0x000000ffff0d1224 */ /* 0x000fcc00078e000b */
[C---:B------:R-:W-:Y:S02]  /*2a40*/  DADD R14, R12.reuse, 1 ;  /* 0x3ff000000c0e7429 */ /* 0x040fe40000000000 */
[----:B------:R-:W-:-:S04]  /*2a50*/  DADD R12, R12, -1 ;  /* 0xbff000000c0c7429 */ /* 0x000fc80000000000 */
[----:B------:R-:W0:Y:S02]  /*2a60*/  MUFU.RCP64H R11, R15 ;  /* 0x0000000f000b7308 */ /* 0x000e240000001800 */
[----:B0-----:R-:W-:-:S08]  /*2a70*/  DFMA R14, -R14, R10, 1 ;  /* 0x3ff000000e0e742b */ /* 0x001fd0000000010a */
[----:B------:R-:W-:-:S08]  /*2a80*/  DFMA R14, R14, R14, R14 ;  /* 0x0000000e0e0e722b */ /* 0x000fd0000000000e */
[----:B------:R-:W-:-:S08]  /*2a90*/  DFMA R10, R10, R14, R10 ;  /* 0x0000000e0a0a722b */ /* 0x000fd0000000000a */
[----:B------:R-:W-:-:S08]  /*2aa0*/  DMUL R14, R12, R10 ;  /* 0x0000000a0c0e7228 */ /* 0x000fd00000000000 */
[----:B------:R-:W-:-:S08]  /*2ab0*/  DFMA R14, R12, R10, R14 ;  /* 0x0000000a0c0e722b */ /* 0x000fd0000000000e */
[----:B------:R-:W-:Y:S02]  /*2ac0*/  DMUL R24, R14, R14 ;  /* 0x0000000e0e187228 */ /* 0x000fe40000000000 */
[----:B------:R-:W-:-:S06]  /*2ad0*/  DADD R16, R12, -R14 ;  /* 0x000000000c107229 */ /* 0x000fcc000000080e */
[----:B------:R-:W-:Y:S01]  /*2ae0*/  DFMA R26, R24, UR4, R26 ;  /* 0x00000004181a7c2b */ /* 0x000fe2000800001a */
[----:B------:R-:W-:Y:S01]  /*2af0*/  UMOV UR4, 0x75488a3f ;  /* 0x75488a3f00047882 */ /* 0x000fe20000000000 */
[----:B------:R-:W-:Y:S01]  /*2b00*/  UMOV UR5, 0x3ef3b20a ;  /* 0x3ef3b20a00057882 */ /* 0x000fe20000000000 */
[----:B------:R-:W-:-:S05]  /*2b10*/  DADD R16, R16, R16 ;  /* 0x0000000010107229 */ /* 0x000fca0000000010 */
[----:B------:R-:W-:Y:S01]  /*2b20*/  DFMA R26, R24, R26, UR4 ;  /* 0x00000004181a7e2b */ /* 0x000fe2000800001a */
[----:B------:R-:W-:Y:S01]  /*2b30*/  UMOV UR4, 0xe4faecd5 ;  /* 0xe4faecd500047882 */ /* 0x000fe20000000000 */
[----:B------:R-:W-:Y:S01]  /*2b40*/  UMOV UR5, 0x3f1745cd ;  /* 0x3f1745cd00057882 */ /* 0x000fe20000000000 */
[-C--:B------:R-:W-:Y:S02]  /*2b50*/  DFMA R12, R12, -R14.reuse, R16 ;  /* 0x8000000e0c0c722b */ /* 0x080fe40000000010 */
[----:B------:R-:W-:-:S03]  /*2b60*/  DMUL R16, R14, R14 ;  /* 0x0000000e0e107228 */ /* 0x000fc60000000000 */
[----:B------:R-:W-:Y:S01]  /*2b70*/  DFMA R26, R24, R26, UR4 ;  /* 0x00000004181a7e2b */ /* 0x000fe2000800001a */
[----:B------:R-:W-:Y:S01]  /*2b80*/  UMOV UR4, 0x258a578b ;  /* 0x258a578b00047882 */ /* 0x000fe20000000000 */
[----:B------:R-:W-:Y:S01]  /*2b90*/  UMOV UR5, 0x3f3c71c7 ;  /* 0x3f3c71c700057882 */ /* 0x000fe20000000000 */
[----:B------:R-:W-:Y:S02]  /*2ba0*/  DMUL R28, R10, R12 ;  /* 0x0000000c0a1c7228 */ /* 0x000fe40000000000 */
[----:B------:R-:W-:-:S03]  /*2bb0*/  DMUL R18, R14, R16 ;  /* 0x000000100e127228 */ /* 0x000fc60000000000 */
[----:B------:R-:W-:Y:S01]  /*2bc0*/  DFMA R26, R24, R26, UR4 ;  /* 0x00000004181a7e2b */ /* 0x000fe2000800001a */
[----:B------:R-:W-:Y:S01]  /*2bd0*/  UMOV UR4, 0x9242b910 ;  /* 0x9242b91000047882 */ /* 0x000fe20000000000 */
[----:B------:R-:W-:-:S03]  /*2be0*/  UMOV UR5, 0x3f624924 ;  /* 0x3f62492400057882 */ /* 0x000fc60000000000 */
[----:B------:R-:W-:Y:S01]  /*2bf0*/  DFMA R30, R14, R16, -R18 ;  /* 0x000000100e1e722b */ /* 0x000fe20000000812 */
[----:B------:R-:W-:Y:S02]  /*2c00*/  VIADD R21, R29, 0x100000 ;  /* 0x001000001d157836 */ /* 0x000fe40000000000 */
[----:B------:R-:W-:Y:S01]  /*2c10*/  DFMA R26, R24, R26, UR4 ;  /* 0x00000004181a7e2b */ /* 0x000fe2000800001a */
[----:B------:R-:W-:Y:S01]  /*2c20*/  UMOV UR4, 0x99999dfb ;  /* 0x99999dfb00047882 */ /* 0x000fe20000000000 */
[----:B------:R-:W-:Y:S01]  /*2c30*/  UMOV UR5, 0x3f899999 ;  /* 0x3f89999900057882 */ /* 0x000fe20000000000 */
[----:B------:R-:W-:Y:S02]  /*2c40*/  IMAD.MOV.U32 R20, RZ, RZ, R28 ;  /* 0x000000ffff147224 */ /* 0x000fe400078e001c */
[----:B------:R-:W-:-:S03]  /*2c50*/  DFMA R30, R28, R16, R30 ;  /* 0x000000101c1e722b */ /* 0x000fc6000000001e */
[----:B------:R-:W-:Y:S01]  /*2c60*/  DFMA R26, R24, R26, UR4 ;  /* 0x00000004181a7e2b */ /* 0x000fe2000800001a */
[----:B------:R-:W-:Y:S01]  /*2c70*/  UMOV UR4, 0x55555555 ;  /* 0x5555555500047882 */ /* 0x000fe20000000000 */
[----:B------:R-:W-:-:S06]  /*2c80*/  UMOV UR5, 0x3fb55555 ;  /* 0x3fb5555500057882 */ /* 0x000fcc0000000000 */
[----:B------:R-:W-:-:S08]  /*2c90*/  DFMA R22, R24, R26, UR4 ;  /* 0x0000000418167e2b */ /* 0x000fd0000800001a */
[----:B------:R-:W-:Y:S01]  /*2ca0*/  DADD R28, -R22, UR4 ;  /* 0x00000004161c7e29 */ /* 0x000fe20008000100 */
[----:B------:R-:W-:Y:S01]  /*2cb0*/  UMOV UR4, 0xb9e7b0 ;  /* 0x00b9e7b000047882 */ /* 0x000fe20000000000 */
[----:B------:R-:W-:-:S06]  /*2cc0*/  UMOV UR5, 0x3c46a4cb ;  /* 0x3c46a4cb00057882 */ /* 0x000fcc0000000000 */
[----:B------:R-:W-:Y:S02]  /*2cd0*/  DFMA R24, R24, R26, R28 ;  /* 0x0000001a1818722b */ /* 0x000fe4000000001c */
[----:B------:R-:W-:-:S06]  /*2ce0*/  DFMA R26, R14, R14, -R16 ;  /* 0x0000000e0e1a722b */ /* 0x000fcc0000000810 */
[----:B------:R-:W-:Y:S01]  /*2cf0*/  DADD R24, R24, -UR4 ;  /* 0x8000000418187e29 */ /* 0x000fe20008000000 */
[----:B------:R-:W-:Y:S01]  /*2d00*/  UMOV UR4, 0x80000000 ;  /* 0x8000000000047882 */ /* 0x000fe20000000000 */
[----:B------:R-:W-:Y:S01]  /*2d10*/  DFMA R26, R14, R20, R26 ;  /* 0x000000140e1a722b */ /* 0x000fe2000000001a */
[----:B------:R-:W-:-:S05]  /*2d20*/  UMOV UR5, 0x43300000 ;  /* 0x4330000000057882 */ /* 0x000fca0000000000 */
[----:B------:R-:W-:Y:S02]  /*2d30*/  DADD R16, R22, R24 ;  /* 0x0000000016107229 */ /* 0x000fe40000000018 */
[----:B------:R-:W-:-:S06]  /*2d40*/  DFMA R26, R14, R26, R30 ;  /* 0x0000001a0e1a722b */ /* 0x000fcc000000001e */
[----:B------:R-:W-:Y:S02]  /*2d50*/  DMUL R20, R16, R18 ;  /* 0x0000001210147228 */ /* 0x000fe40000000000 */
[----:B------:R-:W-:-:S06]  /*2d60*/  DADD R22, R22, -R16 ;  /* 0x0000000016167229 */ /* 0x000fcc0000000810 */
[----:B------:R-:W-:Y:S02]  /*2d70*/  DFMA R28, R16, R18, -R20 ;  /* 0x00000012101c722b */ /* 0x000fe40000000814 */
[----:B------:R-:W-:-:S06]  /*2d80*/  DADD R22, R24, R22 ;  /* 0x0000000018167229 */ /* 0x000fcc0000000016 */
[----:B------:R-:W-:-:S08]  /*2d90*/  DFMA R26, R16, R26, R28 ;  /* 0x0000001a101a722b */ /* 0x000fd0000000001c */
[----:B------:R-:W-:-:S08]  /*2da0*/  DFMA R22, R22, R18, R26 ;  /* 0x000000121616722b */ /* 0x000fd0000000001a */
[----:B------:R-:W-:-:S08]  /*2db0*/  DADD R18, R20, R22 ;  /* 0x0000000014127229 */ /* 0x000fd00000000016 */
[--C-:B------:R-:W-:Y:S02]  /*2dc0*/  DADD R16, R14, R18.reuse ;  /* 0x000000000e107229 */ /* 0x100fe40000000012 */
[----:B------:R-:W-:-:S06]  /*2dd0*/  DADD R20, R20, -R18 ;  /* 0x0000000014147229 */ /* 0x000fcc0000000812 */
[----:B------:R-:W-:Y:S02]  /*2de0*/  DADD R14, R14, -R16 ;  /* 0x000000000e0e7229 */ /* 0x000fe40000000810 */
[----:B------:R-:W-:-:S06]  /*2df0*/  DADD R20, R22, R20 ;  /* 0x0000000016147229 */ /* 0x000fcc0000000014 */
[----:B------:R-:W-:-:S08]  /*2e00*/  DADD R14, R18, R14 ;  /* 0x00000000120e7229 */ /* 0x000fd0000000000e */
[----:B------:R-:W-:Y:S01]  /*2e10*/  DADD R14, R20, R14 ;  /* 0x00000000140e7229 */ /* 0x000fe2000000000e */
[C---:B------:R-:W-:Y:S02]  /*2e20*/  VIADD R20, R3.reuse, 0xfffffc01 ;  /* 0xfffffc0103147836 */ /* 0x040fe40000000000 */
[----:B------:R-:W-:-:S05]  /*2e30*/  @P1 VIADD R20, R3, 0xfffffc02 ;  /* 0xfffffc0203141836 */ /* 0x000fca0000000000 */
[----:B------:R-:W-:Y:S01]  /*2e40*/  DFMA R18, R10, R12, R14 ;  /* 0x0000000c0a12722b */ /* 0x000fe2000000000e */
[----:B------:R-:W-:Y:S01]  /*2e50*/  LOP3.LUT R12, R20, 0x80000000, RZ, 0x3c, !PT ;  /* 0x80000000140c7812 */ /* 0x000fe200078e3cff */
[----:B------:R-:W-:-:S06]  /*2e60*/  IMAD.MOV.U32 R13, RZ, RZ, 0x43300000 ;  /* 0x43300000ff0d7424 */ /* 0x000fcc00078e00ff */
[----:B------:R-:W-:Y:S02]  /*2e70*/  DADD R14, R16, R18 ;  /* 0x00000000100e7229 */ /* 0x000fe40000000012 */
[----:B------:R-:W-:Y:S01]  /*2e80*/  DADD R12, R12, -UR4 ;  /* 0x800000040c0c7e29 */ /* 0x000fe20008000000 */
[----:B------:R-:W-:Y:S01]  /*2e90*/  UMOV UR4, 0xfefa39ef ;  /* 0xfefa39ef00047882 */ /* 0x000fe20000000000 */
[----:B------:R-:W-:-:S04]  /*2ea0*/  UMOV UR5, 0x3fe62e42 ;  /* 0x3fe62e4200057882 */ /* 0x000fc80000000000 */
[--C-:B------:R-:W-:Y:S02]  /*2eb0*/  DADD R16, R16, -R14.reuse ;  /* 0x0000000010107229 */ /* 0x100fe4000000080e */
[----:B------:R-:W-:-:S06]  /*2ec0*/  DFMA R10, R12, UR4, R14 ;  /* 0x000000040c0a7c2b */ /* 0x000fcc000800000e */
[----:B------:R-:W-:Y:S02]  /*2ed0*/  DADD R16, R18, R16 ;  /* 0x0000000012107229 */ /* 0x000fe40000000010 */
[----:B------:R-:W-:Y:S01]  /*2ee0*/  DFMA R20, -R12, UR4, R10 ;  /* 0x000000040c147c2b */ /* 0x000fe2000800010a */
[----:B------:R-:W-:Y:S01]  /*2ef0*/  UMOV UR4, 0x3b39803f ;  /* 0x3b39803f00047882 */ /* 0x000fe20000000000 */
[----:B------:R-:W-:-:S06]  /*2f00*/  UMOV UR5, 0x3c7abc9e ;  /* 0x3c7abc9e00057882 */ /* 0x000fcc0000000000 */
[----:B------:R-:W-:-:S08]  /*2f10*/  DADD R20, -R14, R20 ;  /* 0x000000000e147229 */ /* 0x000fd00000000114 */
[----:B------:R-:W-:-:S08]  /*2f20*/  DADD R16, R16, -R20 ;  /* 0x0000000010107229 */ /* 0x000fd00000000814 */
[----:B------:R-:W-:Y:S01]  /*2f30*/  DFMA R12, R12, UR4, R16 ;  /* 0x000000040c0c7c2b */ /* 0x000fe20008000010 */
[----:B------:R-:W-:Y:S01]  /*2f40*/  UMOV UR4, 0xfefa39ef ;  /* 0xfefa39ef00047882 */ /* 0x000fe20000000000 */
[----:B------:R-:W-:Y:S01]  /*2f50*/  IMAD.MOV.U32 R17, RZ, RZ, R7 ;  /* 0x000000ffff117224 */ /* 0x000fe200078e0007 */
[----:B------:R-:W-:Y:S01]  /*2f60*/  UMOV UR5, 0x3fe62e42 ;  /* 0x3fe62e4200057882 */ /* 0x000fe20000000000 */
[----:B------:R-:W-:Y:S02]  /*2f70*/  IMAD.MOV.U32 R16, RZ, RZ, R36 ;  /* 0x000000ffff107224 */ /* 0x000fe400078e0024 */
[C---:B------:R-:W-:Y:S01]  /*2f80*/  IMAD.SHL.U32 R7, R17.reuse, 0x2, RZ ;  /* 0x0000000211077824 */ /* 0x040fe200078e00ff */
[----:B------:R-:W-:Y:S01]  /*2f90*/  LOP3.LUT R3, R17, 0xff0fffff, RZ, 0xc0, !PT ;  /* 0xff0fffff11037812 */ /* 0x000fe200078ec0ff */
[----:B------:R-:W-:-:S03]  /*2fa0*/  DADD R18, R10, R12 ;  /* 0x000000000a127229 */ /* 0x000fc6000000000c */
[----:B------:R-:W-:-:S04]  /*2fb0*/  ISETP.GT.U32.AND P1, PT, R7, -0x2000001, PT ;  /* 0xfdffffff0700780c */ /* 0x000fc80003f24070 */
[----:B------:R-:W-:Y:S01]  /*2fc0*/  SEL R17, R3, R17, P1 ;  /* 0x0000001103117207 */ /* 0x000fe20000800000 */
[----:B------:R-:W-:-:S05]  /*2fd0*/  DADD R10, R10, -R18 ;  /* 0x000000000a0a7229 */ /* 0x000fca0000000812 */
[----:B------:R-:W-:-:S03]  /*2fe0*/  DMUL R14, R18, R16 ;  /* 0x00000010120e7228 */ /* 0x000fc60000000000 */
[----:B------:R-:W-:Y:S01]  /*2ff0*/  DADD R10, R12, R10 ;  /* 0x000000000c0a7229 */ /* 0x000fe2000000000a */
[----:B------:R-:W-:Y:S02]  /*3000*/  IMAD.MOV.U32 R12, RZ, RZ, 0x652b82fe ;  /* 0x652b82feff0c7424 */ /* 0x000fe400078e00ff */
[----:B------:R-:W-:Y:S02]  /*3010*/  IMAD.MOV.U32 R13, RZ, RZ, 0x3ff71547 ;  /* 0x3ff71547ff0d7424 */ /* 0x000fe400078e00ff */
[----:B------:R-:W-:-:S08]  /*3020*/  DFMA R18, R18, R16, -R14 ;  /* 0x000000101212722b */ /* 0x000fd0000000080e */
[----:B------:R-:W-:-:S08]  /*3030*/  DFMA R16, R10, R16, R18 ;  /* 0x000000100a10722b */ /* 0x000fd00000000012 */
[----:B------:R-:W-:-:S08]  /*3040*/  DADD R10, R14, R16 ;  /* 0x000000000e0a7229 */ /* 0x000fd00000000010 */
[----:B------:R-:W-:Y:S02]  /*3050*/  DFMA R12, R10, R12, 6.75539944105574400000e+15 ;  /* 0x433800000a0c742b */ /* 0x000fe4000000000c */
[----:B------:R-:W-:Y:S01]  /*3060*/  FADD.FTZ R3, |R11|, -RZ ;  /* 0x800000ff0b037221 */ /* 0x000fe20000010200 */
[----:B------:R-:W-:-:S04]  /*3070*/  DADD R14, R14, -R10 ;  /* 0x000000000e0e7229 */ /* 0x000fc8000000080a */
[----:B------:R-:W-:Y:S01]  /*3080*/  FSETP.GEU.AND P1, PT, R3, 4.1917929649353027344, PT ;  /* 0x4086232b0300780b */ /* 0x000fe20003f2e000 */
[----:B------:R-:W-:-:S03]  /*3090*/  DADD R18, R12, -6.75539944105574400000e+15 ;  /* 0xc33800000c127429 */ /* 0x000fc60000000000 */
[----:B------:R-:W-:-:S05]  /*30a0*/  DADD R16, R16, R14 ;  /* 0x0000000010107229 */ /* 0x000fca000000000e */
[----:B------:R-:W-:Y:S01]  /*30b0*/  DFMA R20, R18, -UR4, R10 ;  /* 0x8000000412147c2b */ /* 0x000fe2000800000a */
[----:B------:R-:W-:Y:S01]  /*30c0*/  UMOV UR4, 0x3b39803f ;  /* 0x3b39803f00047882 */ /* 0x000fe20000000000 */
[----:B------:R-:W-:-:S06]  /*30d0*/  UMOV UR5, 0x3c7abc9e ;  /* 0x3c7abc9e00057882 */ /* 0x000fcc0000000000 */
[----:B------:R-:W-:Y:S01]  /*30e0*/  DFMA R20, R18, -UR4, R20 ;  /* 0x8000000412147c2b */ /* 0x000fe20008000014 */
[----:B------:R-:W-:Y:S01]  /*30f0*/  UMOV UR4, 0x69ce2bdf ;  /* 0x69ce2bdf00047882 */ /* 0x000fe20000000000 */
[----:B------:R-:W-:Y:S01]  /*3100*/  IMAD.MOV.U32 R18, RZ, RZ, -0x35dec16 ;  /* 0xfca213eaff127424 */ /* 0x000fe200078e00ff */
[----:B------:R-:W-:Y:S01]  /*3110*/  UMOV UR5, 0x3e5ade15 ;  /* 0x3e5ade1500057882 */ /* 0x000fe20000000000 */
[----:B------:R-:W-:-:S06]  /*3120*/  IMAD.MOV.U32 R19, RZ, RZ, 0x3e928af3 ;  /* 0x3e928af3ff137424 */ /* 0x000fcc00078e00ff */
[----:B------:R-:W-:Y:S01]  /*3130*/  DFMA R18, R20, UR4, R18 ;  /* 0x0000000414127c2b */ /* 0x000fe20008000012 */
[----:B------:R-:W-:Y:S01]  /*3140*/  UMOV UR4, 0x62401315 ;  /* 0x6240131500047882 */ /* 0x000fe20000000000 */
[----:B------:R-:W-:-:S06]  /*3150*/  UMOV UR5, 0x3ec71dee ;  /* 0x3ec71dee00057882 */ /* 0x000fcc0000000000 */
[----:B------:R-:W-:Y:S01]  /*3160*/  DFMA R18, R20, R18, UR4 ;  /* 0x0000000414127e2b */ /* 0x000fe20008000012 */
        /* <DEDUP_REMOVED lines=20> */
[----:B------:R-:W-:-:S08]  /*32b0*/  DFMA R18, R20, R18, UR4 ;  /* 0x0000000414127e2b */ /* 0x000fd00008000012 */
[----:B------:R-:W-:-:S08]  /*32c0*/  DFMA R18, R20, R18, 1 ;  /* 0x3ff000001412742b */ /* 0x000fd00000000012 */
[----:B------:R-:W-:-:S10]  /*32d0*/  DFMA R18, R20, R18, 1 ;  /* 0x3ff000001412742b */ /* 0x000fd40000000012 */
[----:B------:R-:W-:Y:S02]  /*32e0*/  IMAD R15, R12, 0x100000, R19 ;  /* 0x001000000c0f7824 */ /* 0x000fe400078e0213 */
[----:B------:R-:W-:Y:S01]  /*32f0*/  IMAD.MOV.U32 R14, RZ, RZ, R18 ;  /* 0x000000ffff0e7224 */ /* 0x000fe200078e0012 */
[----:B------:R-:W-:Y:S06]  /*3300*/  @!P1 BRA `(.L_x_42) ;  /* 0x0000000000309947 */ /* 0x000fec0003800000 */
[C---:B------:R-:W-:Y:S02]  /*3310*/  DADD R14, R10.reuse, +INF ;  /* 0x7ff000000a0e7429 */ /* 0x040fe40000000000 */
[----:B------:R-:W-:-:S08]  /*3320*/  DSETP.GEU.AND P1, PT, R10, RZ, PT ;  /* 0x000000ff0a00722a */ /* 0x000fd00003f2e000 */
[----:B------:R-:W-:Y:S02]  /*3330*/  FSEL R14, R14, RZ, P1 ;  /* 0x000000ff0e0e7208 */ /* 0x000fe40000800000 */
[----:B------:R-:W-:Y:S02]  /*3340*/  FSEL R15, R15, RZ, P1 ;  /* 0x000000ff0f0f7208 */ /* 0x000fe40000800000 */
[----:B------:R-:W-:-:S13]  /*3350*/  FSETP.GEU.AND P1, PT, R3, 4.2275390625, PT ;  /* 0x408748000300780b */ /* 0x000fda0003f2e000 */
[----:B------:R-:W-:-:S04]  /*3360*/  @!P1 LEA.HI R3, R12, R12, RZ, 0x1 ;  /* 0x0000000c0c039211 */ /* 0x000fc800078f08ff */
[----:B------:R-:W-:-:S05]  /*3370*/  @!P1 SHF.R.S32.HI R3, RZ, 0x1, R3 ;  /* 0x00000001ff039819 */ /* 0x000fca0000011403 */
[----:B------:R-:W-:Y:S02]  /*3380*/  @!P1 IMAD.IADD R10, R12, 0x1, -R3 ;  /* 0x000000010c0a9824 */ /* 0x000fe400078e0a03 */
[----:B------:R-:W-:-:S03]  /*3390*/  @!P1 IMAD R19, R3, 0x100000, R19 ;  /* 0x0010000003139824 */ /* 0x000fc600078e0213 */
[----:B------:R-:W-:Y:S01]  /*33a0*/  @!P1 LEA R11, R10, 0x3ff00000, 0x14 ;  /* 0x3ff000000a0b9811 */ /* 0x000fe200078ea0ff */
[----:B------:R-:W-:-:S06]  /*33b0*/  @!P1 IMAD.MOV.U32 R10, RZ, RZ, RZ ;  /* 0x000000ffff0a9224 */ /* 0x000fcc00078e00ff */
[----:B------:R-:W-:-:S11]  /*33c0*/  @!P1 DMUL R14, R18, R10 ;  /* 0x0000000a120e9228 */ /* 0x000fd60000000000 */
.L_x_42:
[----:B------:R-:W-:Y:S01]  /*33d0*/  DFMA R16, R16, R14, R14 ;  /* 0x0000000e1010722b */ /* 0x000fe2000000000e */
[----:B------:R-:W-:Y:S01]  /*33e0*/  ISETP.NE.AND P1, PT, R14, RZ, PT ;  /* 0x000000ff0e00720c */ /* 0x000fe20003f25270 */
[----:B------:R-:W-:Y:S01]  /*33f0*/  IMAD.MOV.U32 R10, RZ, RZ, R0 ;  /* 0x000000ffff0a7224 */ /* 0x000fe200078e0000 */
[----:B------:R-:W-:Y:S01]  /*3400*/  LOP3.LUT R7, R15, 0x7fffffff, RZ, 0xc0, !PT ;  /* 0x7fffffff0f077812 */ /* 0x000fe200078ec0ff */
[----:B------:R-:W-:-:S06]  /*3410*/  IMAD.MOV.U32 R11, RZ, RZ, 0x0 ;  /* 0x00000000ff0b7424 */ /* 0x000fcc00078e00ff */
[----:B------:R-:W-:Y:S02]  /*3420*/  FSEL R3, R14, R16, !P1 ;  /* 0x000000100e037208 */ /* 0x000fe40004800000 */
[----:B------:R-:W-:Y:S02]  /*3430*/  FSEL R15, R15, R17, !P1 ;  /* 0x000000110f0f7208 */ /* 0x000fe40004800000 */
[----:B------:R-:W-:-:S04]  /*3440*/  ISETP.NE.AND P1, PT, R7, 0x7ff00000, PT ;  /* 0x7ff000000700780c */ /* 0x000fc80003f25270 */
[----:B------:R-:W-:Y:S02]  /*3450*/  FSEL R3, R3, R16, !P1 ;  /* 0x0000001003037208 */ /* 0x000fe40004800000 */
[----:B------:R-:W-:Y:S01]  /*3460*/  FSEL R16, R15, R17, !P1 ;  /* 0x000000110f107208 */ /* 0x000fe20004800000 */
[----:B------:R-:W-:Y:S06]  /*3470*/  RET.REL.NODEC R10 `(triton_) ;  /* 0xffffffc80ae07950 */ /* 0x000fec0003c3ffff */
        .type           $triton_$__internal_trig_reduction_slowpathd,@function
        .size           $triton_$__internal_trig_reduction_slowpathd,(.L_x_54 - $triton_$__internal_trig_reduction_slowpathd)
$triton_$__internal_trig_reduction_slowpathd:
[----:B------:R-:W-:-:S04]  /*3480*/  SHF.R.U32.HI R7, RZ, 0x14, R3 ;  /* 0x00000014ff077819 */ /* 0x000fc80000011603 */
[----:B------:R-:W-:-:S04]  /*3490*/  SGXT.U32 R7, R7, 0xb ;  /* 0x0000000b0707781a */ /* 0x000fc80000000000 */
[----:B------:R-:W-:-:S13]  /*34a0*/  ISETP.NE.AND P5, PT, R7, 0x7ff, PT ;  /* 0x000007ff0700780c */ /* 0x000fda0003fa5270 */
[----:B------:R-:W-:Y:S05]  /*34b0*/  @!P5 BRA `(.L_x_43) ;  /* 0x000000080074d947 */ /* 0x000fea0003800000 */
[----:B------:R-:W-:Y:S01]  /*34c0*/  VIADD R7, R7, 0xfffffc00 ;  /* 0xfffffc0007077836 */ /* 0x000fe20000000000 */
[----:B------:R-:W0:Y:S01]  /*34d0*/  LDC R8, c[0x0][0x20] ;  /* 0x00000800ff087b82 */ /* 0x000e220000000800 */
[----:B------:R-:W-:Y:S01]  /*34e0*/  VIADD R9, R1, 0x8 ;  /* 0x0000000801097836 */ /* 0x000fe20000000000 */
[----:B------:R-:W-:Y:S01]  /*34f0*/  BSSY B3, `(.L_x_44) ;  /* 0x0000037000037945 */ /* 0x000fe20003800000 */
[----:B------:R-:W-:Y:S02]  /*3500*/  SHF.R.U32.HI R39, RZ, 0x14, R3 ;  /* 0x00000014ff277819 */ /* 0x000fe40000011603 */
[----:B------:R-:W-:Y:S02]  /*3510*/  SHF.R.U32.HI R6, RZ, 0x6, R7 ;  /* 0x00000006ff067819 */ /* 0x000fe40000011607 */
[----:B------:R-:W-:Y:S02]  /*3520*/  ISETP.GE.U32.AND P5, PT, R7, 0x80, PT ;  /* 0x000000800700780c */ /* 0x000fe40003fa6070 */
[----:B------:R-:W-:-:S02]  /*3530*/  IADD3 R13, -R6, 0x13, RZ ;  /* 0x00000013060d7810 */ /* 0x000fc40007ffe1ff */
[----:B------:R-:W-:Y:S02]  /*3540*/  IADD3 R7, -R6, 0xf, RZ ;  /* 0x0000000f06077810 */ /* 0x000fe40007ffe1ff */
[----:B------:R-:W-:-:S04]  /*3550*/  SEL R13, R13, 0x12, P5 ;  /* 0x000000120d0d7807 */ /* 0x000fc80002800000 */
[----:B------:R-:W-:Y:S02]  /*3560*/  ISETP.GE.AND P5, PT, R7, R13, PT ;  /* 0x0000000d0700720c */ /* 0x000fe40003fa6270 */
[----:B0-----:R-:W-:-:S11]  /*3570*/  IADD3 R8, -R8, R9, R8 ;  /* 0x0000000908087210 */ /* 0x001fd60007ffe108 */
[----:B------:R-:W-:Y:S05]  /*3580*/  @P5 BRA `(.L_x_45) ;  /* 0x0000000000ac5947 */ /* 0x000fea0003800000 */
[----:B------:R-:W0:Y:S01]  /*3590*/  LDC.64 R26, c[0x4][0x10] ;  /* 0x01000400ff1a7b82 */ /* 0x000e220000000a00 */
[----:B------:R-:W-:Y:S01]  /*35a0*/  IMAD.MOV R10, RZ, RZ, -R6 ;  /* 0x000000ffff0a7224 */ /* 0x000fe200078e0a06 */
[C---:B------:R-:W-:Y:S01]  /*35b0*/  SHF.L.U64.HI R30, R12.reuse, 0xb, R3 ;  /* 0x0000000b0c1e7819 */ /* 0x040fe20000010203 */
[----:B------:R-:W-:Y:S01]  /*35c0*/  BSSY B4, `(.L_x_46) ;  /* 0x0000026000047945 */ /* 0x000fe20003800000 */
[----:B------:R-:W-:Y:S01]  /*35d0*/  IMAD.SHL.U32 R12, R12, 0x800, RZ ;  /* 0x000008000c0c7824 */ /* 0x000fe200078e00ff */
[----:B------:R-:W-:Y:S02]  /*35e0*/  CS2R R28, SRZ ;  /* 0x00000000001c7805 */ /* 0x000fe4000001ff00 */
[----:B------:R-:W-:Y:S01]  /*35f0*/  LOP3.LUT R30, R30, 0x80000000, RZ, 0xfc, !PT ;  /* 0x800000001e1e7812 */ /* 0x000fe200078efcff */
[----:B0-----:R-:W-:-:S03]  /*3600*/  IMAD.WIDE R10, R10, 0x8, R26 ;  /* 0x000000080a0a7825 */ /* 0x001fc600078e021a */
[----:B------:R-:W-:Y:S01]  /*3610*/  IADD3 R9, P5, R10, 0x78, RZ ;  /* 0x000000780a097810 */ /* 0x000fe20007fbe0ff */
[----:B------:R-:W-:Y:S02]  /*3620*/  IMAD.MOV.U32 R10, RZ, RZ, R13 ;  /* 0x000000ffff0a7224 */ /* 0x000fe400078e000d */
[----:B------:R-:W-:Y:S02]  /*3630*/  IMAD.MOV.U32 R13, RZ, RZ, R8 ;  /* 0x000000ffff0d7224 */ /* 0x000fe400078e0008 */
[----:B------:R-:W-:-:S08]  /*3640*/  IMAD.X R11, RZ, RZ, R11, P5 ;  /* 0x000000ffff0b7224 */ /* 0x000fd000028e060b */
.L_x_47:
[----:B------:R-:W0:Y:S02]  /*3650*/  LDC.64 R26, c[0x0][0x208] ;  /* 0x00008200ff1a7b82 */ /* 0x000e240000000a00 */
[----:B0-----:R-:W-:Y:S01]  /*3660*/  R2UR UR4, R26 ;  /* 0x000000001a0472ca */ /* 0x001fe200000e0000 */
[----:B------:R-:W-:Y:S01]  /*3670*/  IMAD.MOV.U32 R26, RZ, RZ, R9 ;  /* 0x000000ffff1a7224 */ /* 0x000fe200078e0009 */
[----:B------:R-:W-:Y:S01]  /*3680*/  R2UR UR5, R27 ;  /* 0x000000001b0572ca */ /* 0x000fe200000e0000 */
[----:B------:R-:W-:-:S12]  /*3690*/  IMAD.MOV.U32 R27, RZ, RZ, R11 ;  /* 0x000000ffff1b7224 */ /* 0x000fd800078e000b */
[----:B------:R-:W2:Y:S01]  /*36a0*/  LDG.E.64.CONSTANT R26, desc[UR4][R26.64] ;  /* 0x000000041a1a7981 */ /* 0x000ea2000c1e9b00 */
[----:B------:R-:W-:Y:S01]  /*36b0*/  IADD3 R9, P5, R9, 0x8, RZ ;  /* 0x0000000809097810 */ /* 0x000fe20007fbe0ff */
[----:B------:R-:W-:-:S04]  /*36c0*/  VIADD R7, R7, 0x1 ;  /* 0x0000000107077836 */ /* 0x000fc80000000000 */
[----:B------:R-:W-:Y:S02]  /*36d0*/  IMAD.X R11, RZ, RZ, R11, P5 ;  /* 0x000000ffff0b7224 */ /* 0x000fe400028e060b */
[----:B--2---:R-:W-:-:S04]  /*36e0*/  IMAD.WIDE.U32 R28, P5, R26, R12, R28 ;  /* 0x0000000c1a1c7225 */ /* 0x004fc800078a001c */
[----:B------:R-:W-:-:S04]  /*36f0*/  IMAD.HI.U32 R31, R26, R30, RZ ;  /* 0x0000001e1a1f7227 */ /* 0x000fc800078e00ff */
[----:B------:R-:W-:Y:S02]  /*3700*/  IMAD R34, R26, R30, RZ ;  /* 0x0000001e1a227224 */ /* 0x000fe400078e02ff */
[----:B------:R-:W-:Y:S02]  /*3710*/  IMAD.X R26, RZ, RZ, R31, P5 ;  /* 0x000000ffff1a7224 */ /* 0x000fe400028e061f */
[----:B------:R-:W-:Y:S01]  /*3720*/  IMAD.HI.U32 R31, R27, R12, RZ ;  /* 0x0000000c1b1f7227 */ /* 0x000fe200078e00ff */
[----:B------:R-:W-:-:S03]  /*3730*/  IADD3 R29, P5, R34, R29, RZ ;  /* 0x0000001d221d7210 */ /* 0x000fc60007fbe0ff */
[C---:B------:R-:W-:Y:S01]  /*3740*/  IMAD R34, R27.reuse, R12, RZ ;  /* 0x0000000c1b227224 */ /* 0x040fe200078e02ff */
[----:B------:R-:W-:Y:S01]  /*3750*/  IADD3.X R26, P5, R31, R26, RZ, P5, !PT ;  /* 0x0000001a1f1a7210 */ /* 0x000fe20002fbe4ff */
[----:B------:R-:W-:-:S04]  /*3760*/  IMAD.HI.U32 R31, R27, R30, RZ ;  /* 0x0000001e1b1f7227 */ /* 0x000fc800078e00ff */
[----:B------:R-:W-:Y:S01]  /*3770*/  IMAD.X R31, RZ, RZ, R31, P5 ;  /* 0x000000ffff1f7224 */ /* 0x000fe200028e061f */
[----:B------:R-:W-:Y:S01]  /*3780*/  IADD3 R29, P5, R34, R29, RZ ;  /* 0x0000001d221d7210 */ /* 0x000fe20007fbe0ff */
[----:B------:R-:W-:-:S04]  /*3790*/  IMAD R27, R27, R30, RZ ;  /* 0x0000001e1b1b7224 */ /* 0x000fc800078e02ff */
[----:B------:R0:W-:Y:S01]  /*37a0*/  STL.64 [R13], R28 ;  /* 0x0000001c0d007387 */ /* 0x0001e20000100a00 */
[----:B------:R-:W-:-:S05]  /*37b0*/  IADD3.X R26, P5, R27, R26, RZ, P5, !PT ;  /* 0x0000001a1b1a7210 */ /* 0x000fca0002fbe4ff */
[----:B------:R-:W-:Y:S01]  /*37c0*/  IMAD.X R31, RZ, RZ, R31, P5 ;  /* 0x000000ffff1f7224 */ /* 0x000fe200028e061f */
[----:B------:R-:W-:Y:S01]  /*37d0*/  ISETP.GE.AND P5, PT, R7, R10, PT ;  /* 0x0000000a0700720c */ /* 0x000fe20003fa6270 */
[----:B0-----:R-:W-:Y:S02]  /*37e0*/  VIADD R13, R13, 0x8 ;  /* 0x000000080d0d7836 */ /* 0x001fe40000000000 */
[----:B------:R-:W-:Y:S02]  /*37f0*/  IMAD.MOV.U32 R28, RZ, RZ, R26 ;  /* 0x000000ffff1c7224 */ /* 0x000fe400078e001a */
[----:B------:R-:W-:-:S08]  /*3800*/  IMAD.MOV.U32 R29, RZ, RZ, R31 ;  /* 0x000000ffff1d7224 */ /* 0x000fd000078e001f */
[----:B------:R-:W-:Y:S05]  /*3810*/  @!P5 BRA `(.L_x_47) ;  /* 0xfffffffc008cd947 */ /* 0x000fea000383ffff */
[----:B------:R-:W-:Y:S05]  /*3820*/  BSYNC B4 ;  /* 0x0000000000047941 */ /* 0x000fea0003800000 */
.L_x_46:
[----:B------:R-:W-:Y:S05]  /*3830*/  BRA `(.L_x_48) ;  /* 0x0000000000087947 */ /* 0x000fea0003800000 */
.L_x_45:
[----:B------:R-:W-:Y:S01]  /*3840*/  IMAD.MOV.U32 R10, RZ, RZ, R7 ;  /* 0x000000ffff0a7224 */ /* 0x000fe200078e0007 */
[----:B------:R-:W-:-:S07]  /*3850*/  CS2R R28, SRZ ;  /* 0x00000000001c7805 */ /* 0x000fce000001ff00 */
.L_x_48:
[----:B------:R-:W-:Y:S05]  /*3860*/  BSYNC B3 ;  /* 0x0000000000037941 */ /* 0x000fea0003800000 */
.L_x_44:
[----:B------:R-:W-:Y:S01]  /*3870*/  LOP3.LUT P5, R39, R39, 0x3f, RZ, 0xc0, !PT ;  /* 0x0000003f27277812 */ /* 0x000fe200078ac0ff */
[----:B------:R-:W-:Y:S02]  /*3880*/  IMAD.IADD R7, R6, 0x1, R10 ;  /* 0x0000000106077824 */ /* 0x000fe400078e020a */
[----:B------:R-:W-:Y:S02]  /*3890*/  VIADD R10, R8, 0x10 ;  /* 0x00000010080a7836 */ /* 0x000fe40000000000 */
[----:B------:R-:W-:-:S05]  /*38a0*/  IMAD R31, R7, 0x8, R8 ;  /* 0x00000008071f7824 */ /* 0x000fca00078e0208 */
[----:B------:R0:W-:Y:S04]  /*38b0*/  STL.64 [R31+-0x78], R28 ;  /* 0xffff881c1f007387 */ /* 0x0001e80000100a00 */
[----:B------:R-:W2:Y:S04]  /*38c0*/  LDL.64 R6, [R8+0x10] ;  /* 0x0000100008067983 */ /* 0x000ea80000100a00 */
[----:B------:R-:W3:Y:S04]  /*38d0*/  @P5 LDL.64 R10, [R10+-0x8] ;  /* 0xfffff8000a0a5983 */ /* 0x000ee80000100a00 */
[----:B------:R-:W4:Y:S01]  /*38e0*/  LDL.64 R8, [R8+0x18] ;  /* 0x0000180008087983 */ /* 0x000f220000100a00 */
[----:B------:R-:W-:Y:S01]  /*38f0*/  @P5 IADD3 R12, -R39, 0x40, RZ ;  /* 0x00000040270c5810 */ /* 0x000fe20007ffe1ff */
[----:B0-----:R-:W0:Y:S01]  /*3900*/  LDC.64 R30, c[0x0][0x208] ;  /* 0x00008200ff1e7b82 */ /* 0x001e220000000a00 */
[----:B------:R-:W-:Y:S01]  /*3910*/  LOP3.LUT R3, R3, 0x80000000, RZ, 0xc0, !PT ;  /* 0x8000000003037812 */ /* 0x000fe200078ec0ff */
[----:B------:R-:W-:Y:S01]  /*3920*/  BSSY B3, `(.L_x_49) ;  /* 0x0000029000037945 */ /* 0x000fe20003800000 */
[----:B0-----:R-:W-:-:S02]  /*3930*/  R2UR UR4, R30 ;  /* 0x000000001e0472ca */ /* 0x001fc400000e0000 */
[----:B------:R-:W-:Y:S02]  /*3940*/  R2UR UR5, R31 ;  /* 0x000000001f0572ca */ /* 0x000fe400000e0000 */
[-C--:B--2---:R-:W-:Y:S02]  /*3950*/  @P5 SHF.R.U64 R26, R6, R12.reuse, R7 ;  /* 0x0000000c061a5219 */ /* 0x084fe40000001207 */
[-CC-:B---3--:R-:W-:Y:S02]  /*3960*/  @P5 SHF.R.U64 R10, R10, R12.reuse, R11.reuse ;  /* 0x0000000c0a0a5219 */ /* 0x188fe4000000120b */
[----:B------:R-:W-:Y:S02]  /*3970*/  @P5 SHF.R.U32.HI R11, RZ, R12, R11 ;  /* 0x0000000cff0b5219 */ /* 0x000fe4000001160b */
[CC--:B----4-:R-:W-:Y:S02]  /*3980*/  @P5 SHF.L.U32 R13, R8.reuse, R39.reuse, RZ ;  /* 0x00000027080d5219 */ /* 0x0d0fe400000006ff */
[----:B------:R-:W-:-:S02]  /*3990*/  @P5 SHF.L.U64.HI R27, R8, R39, R9 ;  /* 0x00000027081b5219 */ /* 0x000fc40000010209 */
[--C-:B------:R-:W-:Y:S02]  /*39a0*/  @P5 SHF.R.U32.HI R12, RZ, R12, R7.reuse ;  /* 0x0000000cff0c5219 */ /* 0x100fe40000011607 */
[----:B------:R-:W-:Y:S02]  /*39b0*/  @P5 LOP3.LUT R8, R13, R26, RZ, 0xfc, !PT ;  /* 0x0000001a0d085212 */ /* 0x000fe400078efcff */
[CC--:B------:R-:W-:Y:S02]  /*39c0*/  @P5 SHF.L.U32 R13, R6.reuse, R39.reuse, RZ ;  /* 0x00000027060d5219 */ /* 0x0c0fe400000006ff */
[----:B------:R-:W-:Y:S02]  /*39d0*/  @P5 SHF.L.U64.HI R39, R6, R39, R7 ;  /* 0x0000002706275219 */ /* 0x000fe40000010207 */
[----:B------:R-:W-:Y:S02]  /*39e0*/  @P5 LOP3.LUT R9, R27, R12, RZ, 0xfc, !PT ;  /* 0x0000000c1b095212 */ /* 0x000fe400078efcff */
[----:B------:R-:W-:-:S02]  /*39f0*/  @P5 LOP3.LUT R6, R10, R13, RZ, 0xfc, !PT ;  /* 0x0000000d0a065212 */ /* 0x000fc400078efcff */
[----:B------:R-:W-:Y:S02]  /*3a00*/  @P5 LOP3.LUT R7, R11, R39, RZ, 0xfc, !PT ;  /* 0x000000270b075212 */ /* 0x000fe400078efcff */
[----:B------:R-:W-:Y:S02]  /*3a10*/  ISETP.NE.AND P5, PT, R3, RZ, PT ;  /* 0x000000ff0300720c */ /* 0x000fe40003fa5270 */
[----:B------:R-:W-:Y:S01]  /*3a20*/  SHF.R.U32.HI R10, RZ, 0x1d, R9 ;  /* 0x0000001dff0a7819 */ /* 0x000fe20000011609 */
[----:B------:R-:W-:Y:S01]  /*3a30*/  IMAD.SHL.U32 R12, R8, 0x4, RZ ;  /* 0x00000004080c7824 */ /* 0x000fe200078e00ff */
[----:B------:R-:W-:Y:S02]  /*3a40*/  SHF.R.U32.HI R11, RZ, 0x1e, R7 ;  /* 0x0000001eff0b7819 */ /* 0x000fe40000011607 */
[----:B------:R-:W-:Y:S02]  /*3a50*/  LOP3.LUT R10, R10, 0x1, RZ, 0xc0, !PT ;  /* 0x000000010a0a7812 */ /* 0x000fe400078ec0ff */
[----:B------:R-:W-:-:S02]  /*3a60*/  LOP3.LUT R12, R12, R11, RZ, 0xfc, !PT ;  /* 0x0000000b0c0c7212 */ /* 0x000fc400078efcff */
[----:B------:R-:W-:Y:S02]  /*3a70*/  LEA.HI R13, R9, R10, RZ, 0x2 ;  /* 0x0000000a090d7211 */ /* 0x000fe400078f10ff */
[----:B------:R-:W-:-:S03]  /*3a80*/  SHF.L.U64.HI R8, R8, 0x2, R9 ;  /* 0x0000000208087819 */ /* 0x000fc60000010209 */
[----:B------:R-:W-:Y:S01]  /*3a90*/  @P5 IMAD.MOV R13, RZ, RZ, -R13 ;  /* 0x000000ffff0d5224 */ /* 0x000fe200078e0a0d */
[----:B------:R-:W-:-:S04]  /*3aa0*/  ISETP.GT.U32.AND P5, PT, R12, -0x1, PT ;  /* 0xffffffff0c00780c */ /* 0x000fc80003fa4070 */
[----:B------:R-:W-:Y:S01]  /*3ab0*/  ISETP.GT.AND.EX P5, PT, R8, -0x1, PT, P5 ;  /* 0xffffffff0800780c */ /* 0x000fe20003fa4350 */
[----:B------:R-:W-:Y:S02]  /*3ac0*/  IMAD.MOV.U32 R10, RZ, RZ, R2 ;  /* 0x000000ffff0a7224 */ /* 0x000fe400078e0002 */
[----:B------:R-:W-:Y:S01]  /*3ad0*/  IMAD.MOV.U32 R11, RZ, RZ, R0 ;  /* 0x000000ffff0b7224 */ /* 0x000fe200078e0000 */
[C---:B------:R-:W-:Y:S01]  /*3ae0*/  SHF.L.U64.HI R7, R6.reuse, 0x2, R7 ;  /* 0x0000000206077819 */ /* 0x040fe20000010207 */
[----:B------:R-:W-:-:S03]  /*3af0*/  IMAD.SHL.U32 R6, R6, 0x4, RZ ;  /* 0x0000000406067824 */ /* 0x000fc600078e00ff */
[----:B------:R0:W-:Y:S05]  /*3b00*/  ST.E desc[UR4][R10.64], R13 ;  /* 0x0000000d0a007985 */ /* 0x0001ea000c101904 */
[----:B------:R-:W-:Y:S05]  /*3b10*/  @P5 BRA `(.L_x_50) ;  /* 0x0000000000245947 */ /* 0x000fea0003800000 */
[----:B------:R-:W-:Y:S01]  /*3b20*/  IADD3 RZ, P5, RZ, -R6, RZ ;  /* 0x80000006ffff7210 */ /* 0x000fe20007fbe0ff */
[----:B------:R-:W-:Y:S01]  /*3b30*/  IMAD.MOV R6, RZ, RZ, -R6 ;  /* 0x000000ffff067224 */ /* 0x000fe200078e0a06 */
[----:B------:R-:W-:Y:S02]  /*3b40*/  LOP3.LUT R7, RZ, R7, RZ, 0x33, !PT ;  /* 0x00000007ff077212 */ /* 0x000fe400078e33ff */
[----:B------:R-:W-:Y:S02]  /*3b50*/  LOP3.LUT R12, RZ, R12, RZ, 0x33, !PT ;  /* 0x0000000cff0c7212 */ /* 0x000fe400078e33ff */
[----:B------:R-:W-:Y:S02]  /*3b60*/  IADD3.X R7, P5, RZ, R7, RZ, P5, !PT ;  /* 0x00000007ff077210 */ /* 0x000fe40002fbe4ff */
[----:B------:R-:W-:Y:S02]  /*3b70*/  LOP3.LUT R8, RZ, R8, RZ, 0x33, !PT ;  /* 0x00000008ff087212 */ /* 0x000fe400078e33ff */
[----:B------:R-:W-:-:S02]  /*3b80*/  IADD3.X R12, P5, RZ, R12, RZ, P5, !PT ;  /* 0x0000000cff0c7210 */ /* 0x000fc40002fbe4ff */
[----:B------:R-:W-:-:S03]  /*3b90*/  LOP3.LUT R3, R3, 0x80000000, RZ, 0x3c, !PT ;  /* 0x8000000003037812 */ /* 0x000fc600078e3cff */
[----:B------:R-:W-:-:S08]  /*3ba0*/  IMAD.X R8, RZ, RZ, R8, P5 ;  /* 0x000000ffff087224 */ /* 0x000fd000028e0608 */
.L_x_50:
[----:B------:R-:W-:Y:S05]  /*3bb0*/  BSYNC B3 ;  /* 0x0000000000037941 */ /* 0x000fea0003800000 */
.L_x_49:
[----:B------:R-:W-:-:S04]  /*3bc0*/  ISETP.NE.U32.AND P5, PT, R8, RZ, PT ;  /* 0x000000ff0800720c */ /* 0x000fc80003fa5070 */
[----:B------:R-:W-:-:S06]  /*3bd0*/  SEL R9, R12, R8, !P5 ;  /* 0x000000080c097207 */ /* 0x000fcc0006800000 */
[----:B------:R-:W1:Y:S02]  /*3be0*/  FLO.U32 R9, R9 ;  /* 0x0000000900097300 */ /* 0x000e6400000e0000 */
[----:B01----:R-:W-:Y:S02]  /*3bf0*/  IADD3 R10, -R9, 0x1f, RZ ;  /* 0x0000001f090a7810 */ /* 0x003fe40007ffe1ff */
[----:B------:R-:W-:-:S03]  /*3c00*/  IADD3 R0, -R9, 0x3f, RZ ;  /* 0x0000003f09007810 */ /* 0x000fc60007ffe1ff */
[----:B------:R-:W-:-:S05]  /*3c10*/  @P5 IMAD.MOV R0, RZ, RZ, R10 ;  /* 0x000000ffff005224 */ /* 0x000fca00078e020a */
[----:B------:R-:W-:-:S13]  /*3c20*/  ISETP.NE.AND P5, PT, R0, RZ, PT ;  /* 0x000000ff0000720c */ /* 0x000fda0003fa5270 */
[----:B------:R-:W-:Y:S02]  /*3c30*/  @P5 IADD3 R10, -R0, 0x40, RZ ;  /* 0x00000040000a5810 */ /* 0x000fe40007ffe1ff */
[----:B------:R-:W-:Y:S02]  /*3c40*/  @P5 SHF.L.U32 R11, R12, R0, RZ ;  /* 0x000000000c0b5219 */ /* 0x000fe400000006ff */
[--C-:B------:R-:W-:Y:S02]  /*3c50*/  @P5 SHF.R.U64 R6, R6, R10, R7.reuse ;  /* 0x0000000a06065219 */ /* 0x100fe40000001207 */
[----:B------:R-:W-:Y:S02]  /*3c60*/  @P5 SHF.L.U64.HI R13, R12, R0, R8 ;  /* 0x000000000c0d5219 */ /* 0x000fe40000010208 */
[----:B------:R-:W-:Y:S01]  /*3c70*/  @P5 LOP3.LUT R12, R6, R11, RZ, 0xfc, !PT ;  /* 0x0000000b060c5212 */ /* 0x000fe200078efcff */
[----:B------:R-:W-:Y:S01]  /*3c80*/  IMAD.MOV.U32 R11, RZ, RZ, RZ ;  /* 0x000000ffff0b7224 */ /* 0x000fe200078e00ff */
[----:B------:R-:W-:-:S03]  /*3c90*/  @P5 SHF.R.U32.HI R10, RZ, R10, R7 ;  /* 0x0000000aff0a5219 */ /* 0x000fc60000011607 */
[----:B------:R-:W-:Y:S01]  /*3ca0*/  IMAD.WIDE.U32 R6, R12, 0x2168c235, RZ ;  /* 0x2168c2350c067825 */ /* 0x000fe200078e00ff */
[----:B------:R-:W-:-:S03]  /*3cb0*/  @P5 LOP3.LUT R8, R10, R13, RZ, 0xfc, !PT ;  /* 0x0000000d0a085212 */ /* 0x000fc600078efcff */
[----:B------:R-:W-:Y:S02]  /*3cc0*/  IMAD.MOV.U32 R10, RZ, RZ, R7 ;  /* 0x000000ffff0a7224 */ /* 0x000fe400078e0007 */
[----:B------:R-:W-:-:S04]  /*3cd0*/  IMAD.HI.U32 R7, R8, -0x36f0255e, RZ ;  /* 0xc90fdaa208077827 */ /* 0x000fc800078e00ff */
[----:B------:R-:W-:-:S04]  /*3ce0*/  IMAD.WIDE.U32 R10, R12, -0x36f0255e, R10 ;  /* 0xc90fdaa20c0a7825 */ /* 0x000fc800078e000a */
[C---:B------:R-:W-:Y:S02]  /*3cf0*/  IMAD R9, R8.reuse, -0x36f0255e, RZ ;  /* 0xc90fdaa208097824 */ /* 0x040fe400078e02ff */
[----:B------:R-:W-:-:S04]  /*3d00*/  IMAD.WIDE.U32 R10, P5, R8, 0x2168c235, R10 ;  /* 0x2168c235080a7825 */ /* 0x000fc800078a000a */
[----:B------:R-:W-:Y:S01]  /*3d10*/  IMAD.X R7, RZ, RZ, R7, P5 ;  /* 0x000000ffff077224 */ /* 0x000fe200028e0607 */
[----:B------:R-:W-:-:S05]  /*3d20*/  IADD3 R8, P5, R9, R11, RZ ;  /* 0x0000000b09087210 */ /* 0x000fca0007fbe0ff */
[----:B------:R-:W-:Y:S01]  /*3d30*/  IMAD.X R7, RZ, RZ, R7, P5 ;  /* 0x000000ffff077224 */ /* 0x000fe200028e0607 */
[----:B------:R-:W-:-:S04]  /*3d40*/  ISETP.GE.U32.AND P5, PT, R8, 0x1, PT ;  /* 0x000000010800780c */ /* 0x000fc80003fa6070 */
[----:B------:R-:W-:-:S13]  /*3d50*/  ISETP.GE.AND.EX P5, PT, R7, RZ, PT, P5 ;  /* 0x000000ff0700720c */ /* 0x000fda0003fa6350 */
[----:B------:R-:W-:Y:S01]  /*3d60*/  @P5 IADD3 RZ, P6, R6, R6, RZ ;  /* 0x0000000606ff5210 */ /* 0x000fe20007fde0ff */
[----:B------:R-:W-:Y:S02]  /*3d70*/  IMAD.MOV.U32 R6, RZ, RZ, R8 ;  /* 0x000000ffff067224 */ /* 0x000fe400078e0008 */
[----:B------:R-:W-:Y:S01]  /*3d80*/  @P5 VIADD R0, R0, 0x1 ;  /* 0x0000000100005836 */ /* 0x000fe20000000000 */
[----:B------:R-:W-:-:S04]  /*3d90*/  @P5 IADD3.X RZ, P6, R10, R10, RZ, P6, !PT ;  /* 0x0000000a0aff5210 */ /* 0x000fc800037de4ff */
[----:B------:R-:W-:Y:S02]  /*3da0*/  @P5 IADD3.X R8, P6, R6, R6, RZ, P6, !PT ;  /* 0x0000000606085210 */ /* 0x000fe400037de4ff */
[----:B------:R-:W-:-:S03]  /*3db0*/  IADD3 R0, -R0, 0x3fe, RZ ;  /* 0x000003fe00007810 */ /* 0x000fc60007ffe1ff */
[----:B------:R-:W-:Y:S02]  /*3dc0*/  @P5 IMAD.MOV.U32 R6, RZ, RZ, R8 ;  /* 0x000000ffff065224 */ /* 0x000fe400078e0008 */
[----:B------:R-:W-:-:S03]  /*3dd0*/  @P5 IMAD.X R9, R7, 0x1, R7, P6 ;  /* 0x0000000107095824 */ /* 0x000fc600030e0607 */
[----:B------:R-:W-:Y:S01]  /*3de0*/  IADD3 R12, P6, R6, 0x1, RZ ;  /* 0x00000001060c7810 */ /* 0x000fe20007fde0ff */
[----:B------:R-:W-:-:S04]  /*3df0*/  @P5 IMAD.MOV.U32 R7, RZ, RZ, R9 ;  /* 0x000000ffff075224 */ /* 0x000fc800078e0009 */
[----:B------:R-:W-:-:S05]  /*3e00*/  IMAD.X R7, RZ, RZ, R7, P6 ;  /* 0x000000ffff077224 */ /* 0x000fca00030e0607 */
[----:B------:R-:W-:-:S04]  /*3e10*/  SHF.R.U64 R12, R12, 0xa, R7 ;  /* 0x0000000a0c0c7819 */ /* 0x000fc80000001207 */
[----:B------:R-:W-:-:S04]  /*3e20*/  IADD3 R12, P5, R12, 0x1, RZ ;  /* 0x000000010c0c7810 */ /* 0x000fc80007fbe0ff */
[----:B------:R-:W-:-:S04]  /*3e30*/  LEA.HI.X R7, R7, RZ, RZ, 0x16, P5 ;  /* 0x000000ff07077211 */ /* 0x000fc800028fb4ff */
[--C-:B------:R-:W-:Y:S02]  /*3e40*/  SHF.R.U64 R12, R12, 0x1, R7.reuse ;  /* 0x000000010c0c7819 */ /* 0x100fe40000001207 */
[----:B------:R-:W-:Y:S02]  /*3e50*/  SHF.R.U32.HI R7, RZ, 0x1, R7 ;  /* 0x00000001ff077819 */ /* 0x000fe40000011607 */
[----:B------:R-:W-:-:S05]  /*3e60*/  IADD3 R12, P5, RZ, R12, RZ ;  /* 0x0000000cff0c7210 */ /* 0x000fca0007fbe0ff */
[----:B------:R-:W-:-:S05]  /*3e70*/  IMAD.U32.X R0, R0, 0x100000, R7, P5 ;  /* 0x0010000000007824 */ /* 0x000fca00028e0407 */
[----:B------:R-:W-:-:S07]  /*3e80*/  LOP3.LUT R3, R0, R3, RZ, 0xfc, !PT ;  /* 0x0000000300037212 */ /* 0x000fce00078efcff */
.L_x_43:
[----:B------:R-:W-:Y:S02]  /*3e90*/  IMAD.MOV.U32 R8, RZ, RZ, R5 ;  /* 0x000000ffff087224 */ /* 0x000fe400078e0005 */
[----:B------:R-:W-:Y:S02]  /*3ea0*/  IMAD.MOV.U32 R9, RZ, RZ, 0x0 ;  /* 0x00000000ff097424 */ /* 0x000fe400078e00ff */
[----:B------:R-:W-:Y:S02]  /*3eb0*/  IMAD.MOV.U32 R6, RZ, RZ, R12 ;  /* 0x000000ffff067224 */ /* 0x000fe400078e000c */
[----:B------:R-:W-:Y:S01]  /*3ec0*/  IMAD.MOV.U32 R7, RZ, RZ, R3 ;  /* 0x000000ffff077224 */ /* 0x000fe200078e0003 */
[----:B------:R-:W-:Y:S06]  /*3ed0*/  RET.REL.NODEC R8 `(triton_) ;  /* 0xffffffc008487950 */ /* 0x000fec0003c3ffff */
.L_x_51:
[----:B------:R-:W-:-:S00]  /*3ee0*/  BRA `(.L_x_51) ;  /* 0xfffffffc00fc7947 */ /* 0x000fc0000383ffff */
[----:B------:R-:W-:-:S00]  /*3ef0*/  NOP ;  /* 0x0000000000007918 */ /* 0x000fc00000000000 */
        /* <DEDUP_REMOVED lines=8> */
.L_x_54:


//--------------------- .nv.global.init           --------------------------
	.section	.nv.global.init,"aw",@progbits
	.align	8
.nv.global.init:
	.type		__cudart_sin_cos_coeffs,@object
	.size		__cudart_sin_cos_coeffs,(__cudart_i2opi_d - __cudart_sin_cos_coeffs)
__cudart_sin_cos_coeffs:
        /* <DEDUP_REMOVED lines=8> */
	.type		__cudart_i2opi_d,@object
	.size		__cudart_i2opi_d,(_$_str - __cudart_i2opi_d)
__cudart_i2opi_d:
        /* <DEDUP_REMOVED lines=9> */
	.type		_$_str,@object
	.size		_$_str,(_$_str_$_1 - _$_str)
_$_str:
        /*0110*/ 	.byte	0x5f, 0x5f, 0x43, 0x55, 0x44, 0x41, 0x5f, 0x46, 0x54, 0x5a, 0x00
	.type		_$_str_$_1,@object
	.size		_$_str_$_1,(.L_1 - _$_str_$_1)
_$_str_$_1:
        /*011b*/ 	.byte	0x5f, 0x5f, 0x43, 0x55, 0x44, 0x41, 0x5f, 0x41, 0x52, 0x43, 0x48, 0x00
.L_1:


//--------------------- .nv.constant0.triton_     --------------------------
	.section	.nv.constant0.triton_,"a",@progbits
	.sectionflags	@""
	.align	4
.nv.constant0.triton_:
	.zero		576
